// auto-generated by cutlass_sweep.gemm — config: {"arch": "sm_90", "cluster_m": 4, "cluster_n": 2, "dtype": "fp16", "dtype_b": "fp16", "layout": "tt", "stages": 5, "tile_k": 64, "tile_m": 128, "tile_n": 128}
#include "cutlass/cutlass.h"
#include "cutlass/gemm/collective/collective_builder.hpp"
#include "cutlass/gemm/device/gemm_universal_adapter.h"
#include "cutlass/gemm/kernel/gemm_universal.hpp"
#include "cutlass/epilogue/collective/collective_builder.hpp"

using ElemA = cutlass::half_t;
using ElemB = cutlass::half_t;
using ElemCD = cutlass::half_t;
using Acc  = float;
using TileShape    = cute::Shape<cute::_128, cute::_128, cute::_64>;
using ClusterShape = cute::Shape<cute::_4, cute::_2, cute::_1>;

using CollectiveEpilogue = typename cutlass::epilogue::collective::CollectiveBuilder<
    cutlass::arch::Sm90, cutlass::arch::OpClassTensorOp,
    TileShape, ClusterShape,
    cutlass::epilogue::collective::EpilogueTileAuto,
    Acc, Acc,
    ElemCD, cutlass::layout::RowMajor, 128 / cutlass::sizeof_bits<ElemCD>::value,
    ElemCD, cutlass::layout::RowMajor, 128 / cutlass::sizeof_bits<ElemCD>::value,
    cutlass::epilogue::collective::EpilogueScheduleAuto
  >::CollectiveOp;

using CollectiveMainloop = typename cutlass::gemm::collective::CollectiveBuilder<
    cutlass::arch::Sm90, cutlass::arch::OpClassTensorOp,
    ElemA, cutlass::layout::ColumnMajor, 128 / cutlass::sizeof_bits<ElemA>::value,
    ElemB, cutlass::layout::ColumnMajor, 128 / cutlass::sizeof_bits<ElemB>::value,
    Acc,
    TileShape, ClusterShape,
    cutlass::gemm::collective::StageCount<5>,
    cutlass::gemm::collective::KernelScheduleAuto
  >::CollectiveOp;

using GemmKernel = cutlass::gemm::kernel::GemmUniversal<
    cute::Shape<int,int,int,int>,
    CollectiveMainloop,
    CollectiveEpilogue
>;
using Gemm = cutlass::gemm::device::GemmUniversalAdapter<GemmKernel>;

// Force the device kernel symbol into the cubin without needing a host main.
auto* _anchor = &cutlass::device_kernel<GemmKernel>;


// ===== COMPILED SASS (sm_90a) =====

	.target	sm_90a

	.elftype	@"ET_EXEC"


//--------------------- .note.nv.tkinfo           --------------------------
	.section	.note.nv.tkinfo,"",@"SHT_NOTE"
	.sectionflags	@"SHF_NOTE_NV_TKINFO"
	.tkinfo
        /*0018*/ 	.word	0x00000002
        /*0030*/ 	.string	""
        /*0030*/ 	.string	"ptxas"
        /*0030*/ 	.string	"Cuda compilation tools, release 13.0, V13.0.88"
        /*0030*/ 	.string	"Build cuda_13.0.r13.0/compiler.36424714_0"
        /*0030*/ 	.string	"-arch sm_90a -m 64 "



//--------------------- .note.nv.cuinfo           --------------------------
	.section	.note.nv.cuinfo,"",@"SHT_NOTE"
	.sectionflags	@"SHF_NOTE_NV_CUINFO"
        /*0018*/ 	.short	0x0002
        /*001a*/ 	.short	0x005a
        /*001c*/ 	.short	0x0082
	.zero		2


//--------------------- .nv.info                  --------------------------
	.section	.nv.info,"",@"SHT_CUDA_INFO"
	.align	4


	//----- nvinfo : EIATTR_REGCOUNT
	.align		4
        /*0000*/ 	.byte	0x04, 0x2f
        /*0002*/ 	.short	(.L_15 - .L_14)
	.align		4
.L_14:
        /*0004*/ 	.word	index@(_ZN7cutlass13device_kernelINS_4gemm6kernel13GemmUniversalIN4cute5tupleIJiiiiEEENS1_10collective13CollectiveMmaINS1_34MainloopSm90TmaGmmaWarpSpecializedILi5ENS5_IJNS4_1CILi4EEENSA_ILi2EEENSA_ILi1EEEEEENS1_35KernelTmaWarpSpecializedCooperativeEEENS5_IJNSA_ILi128EEESH_NSA_ILi64EEEEEENS_6half_tENS5_IJSD_llEEESK_NS5_IJlSD_lEEENS4_8TiledMMAINS4_8MMA_AtomIJNS4_4SM904GMMA26MMA_64x128x16_F32F16F16_SSILNSQ_5MajorE1ELSS_0ELNSQ_7ScaleInE1ELST_1EEEEEENS4_6LayoutINS5_IJSC_SD_SD_EEENS5_IJSD_NSA_ILi0EEESY_EEEEENS5_IJNS4_10UnderscoreES11_S11_EEEEENS4_23SM90_TMA_LOAD_MULTICASTENS4_14ComposedLayoutINS4_7SwizzleILi3ELi4ELi3EEENS4_18smem_ptr_flag_bitsILi16EEENSW_INS5_IJSI_NSA_ILi8EEEEEENS5_IJSD_SI_EEEEEEEvNS4_8identityES14_NS15_IS17_S19_NSW_INS5_IJS1A_SI_EEENS5_IJSI_SD_EEEEEEEvS1F_EENS_8epilogue10collective6detail29Sm90TmaWarpSpecializedAdapterINS1M_15DefaultEpilogueISK_SM_SM_NS1L_6thread17LinearCombinationISK_Li1EffLNS1Q_9ScaleType4KindE0ELNS_15FloatRoundStyleE2ESK_EENS1_15EpilogueDefaultEEEEEvvEEEEvNT_6ParamsE)
        /*0008*/ 	.word	0x000000a8


	//----- nvinfo : EIATTR_FRAME_SIZE
	.align		4
.L_15:
        /*000c*/ 	.byte	0x04, 0x11
        /*000e*/ 	.short	(.L_17 - .L_16)
	.align		4
.L_16:
        /*0010*/ 	.word	index@(_ZN7cutlass13device_kernelINS_4gemm6kernel13GemmUniversalIN4cute5tupleIJiiiiEEENS1_10collective13CollectiveMmaINS1_34MainloopSm90TmaGmmaWarpSpecializedILi5ENS5_IJNS4_1CILi4EEENSA_ILi2EEENSA_ILi1EEEEEENS1_35KernelTmaWarpSpecializedCooperativeEEENS5_IJNSA_ILi128EEESH_NSA_ILi64EEEEEENS_6half_tENS5_IJSD_llEEESK_NS5_IJlSD_lEEENS4_8TiledMMAINS4_8MMA_AtomIJNS4_4SM904GMMA26MMA_64x128x16_F32F16F16_SSILNSQ_5MajorE1ELSS_0ELNSQ_7ScaleInE1ELST_1EEEEEENS4_6LayoutINS5_IJSC_SD_SD_EEENS5_IJSD_NSA_ILi0EEESY_EEEEENS5_IJNS4_10UnderscoreES11_S11_EEEEENS4_23SM90_TMA_LOAD_MULTICASTENS4_14ComposedLayoutINS4_7SwizzleILi3ELi4ELi3EEENS4_18smem_ptr_flag_bitsILi16EEENSW_INS5_IJSI_NSA_ILi8EEEEEENS5_IJSD_SI_EEEEEEEvNS4_8identityES14_NS15_IS17_S19_NSW_INS5_IJS1A_SI_EEENS5_IJSI_SD_EEEEEEEvS1F_EENS_8epilogue10collective6detail29Sm90TmaWarpSpecializedAdapterINS1M_15DefaultEpilogueISK_SM_SM_NS1L_6thread17LinearCombinationISK_Li1EffLNS1Q_9ScaleType4KindE0ELNS_15FloatRoundStyleE2ESK_EENS1_15EpilogueDefaultEEEEEvvEEEEvNT_6ParamsE)
        /*0014*/ 	.word	0x00000000


	//----- nvinfo : EIATTR_MIN_STACK_SIZE
	.align		4
.L_17:
        /*0018*/ 	.byte	0x04, 0x12
        /*001a*/ 	.short	(.L_19 - .L_18)
	.align		4
.L_18:
        /*001c*/ 	.word	index@(_ZN7cutlass13device_kernelINS_4gemm6kernel13GemmUniversalIN4cute5tupleIJiiiiEEENS1_10collective13CollectiveMmaINS1_34MainloopSm90TmaGmmaWarpSpecializedILi5ENS5_IJNS4_1CILi4EEENSA_ILi2EEENSA_ILi1EEEEEENS1_35KernelTmaWarpSpecializedCooperativeEEENS5_IJNSA_ILi128EEESH_NSA_ILi64EEEEEENS_6half_tENS5_IJSD_llEEESK_NS5_IJlSD_lEEENS4_8TiledMMAINS4_8MMA_AtomIJNS4_4SM904GMMA26MMA_64x128x16_F32F16F16_SSILNSQ_5MajorE1ELSS_0ELNSQ_7ScaleInE1ELST_1EEEEEENS4_6LayoutINS5_IJSC_SD_SD_EEENS5_IJSD_NSA_ILi0EEESY_EEEEENS5_IJNS4_10UnderscoreES11_S11_EEEEENS4_23SM90_TMA_LOAD_MULTICASTENS4_14ComposedLayoutINS4_7SwizzleILi3ELi4ELi3EEENS4_18smem_ptr_flag_bitsILi16EEENSW_INS5_IJSI_NSA_ILi8EEEEEENS5_IJSD_SI_EEEEEEEvNS4_8identityES14_NS15_IS17_S19_NSW_INS5_IJS1A_SI_EEENS5_IJSI_SD_EEEEEEEvS1F_EENS_8epilogue10collective6detail29Sm90TmaWarpSpecializedAdapterINS1M_15DefaultEpilogueISK_SM_SM_NS1L_6thread17LinearCombinationISK_Li1EffLNS1Q_9ScaleType4KindE0ELNS_15FloatRoundStyleE2ESK_EENS1_15EpilogueDefaultEEEEEvvEEEEvNT_6ParamsE)
        /*0020*/ 	.word	0x00000000
.L_19:


//--------------------- .nv.compat                --------------------------
	.section	.nv.compat,"",@"SHT_CUDA_COMPAT_INFO"
	.align	4
        /*0000*/ 	.byte	0x02, 0x09, 0x01, 0x00, 0x02, 0x02, 0x04, 0x00, 0x02, 0x05, 0x05, 0x00, 0x03, 0x07, 0x01, 0x01
        /*0010*/ 	.byte	0x02, 0x03, 0x01, 0x00, 0x02, 0x06, 0x01, 0x00, 0x04, 0x0b, 0x08, 0x00, 0x00, 0x00, 0x00, 0x00
        /*0020*/ 	.byte	0x00, 0x00, 0x00, 0x00


//--------------------- .nv.info._ZN7cutlass13device_kernelINS_4gemm6kernel13GemmUniversalIN4cute5tupleIJiiiiEEENS1_10collective13CollectiveMmaINS1_34MainloopSm90TmaGmmaWarpSpecializedILi5ENS5_IJNS4_1CILi4EEENSA_ILi2EEENSA_ILi1EEEEEENS1_35KernelTmaWarpSpecializedCooperativeEEENS5_IJNSA_ILi128EEESH_NSA_ILi64EEEEEENS_6half_tENS5_IJSD_llEEESK_NS5_IJlSD_lEEENS4_8TiledMMAINS4_8MMA_AtomIJNS4_4SM904GMMA26MMA_64x128x16_F32F16F16_SSILNSQ_5MajorE1ELSS_0ELNSQ_7ScaleInE1ELST_1EEEEEENS4_6LayoutINS5_IJSC_SD_SD_EEENS5_IJSD_NSA_ILi0EEESY_EEEEENS5_IJNS4_10UnderscoreES11_S11_EEEEENS4_23SM90_TMA_LOAD_MULTICASTENS4_14ComposedLayoutINS4_7SwizzleILi3ELi4ELi3EEENS4_18smem_ptr_flag_bitsILi16EEENSW_INS5_IJSI_NSA_ILi8EEEEEENS5_IJSD_SI_EEEEEEEvNS4_8identityES14_NS15_IS17_S19_NSW_INS5_IJS1A_SI_EEENS5_IJSI_SD_EEEEEEEvS1F_EENS_8epilogue10collective6detail29Sm90TmaWarpSpecializedAdapterINS1M_15DefaultEpilogueISK_SM_SM_NS1L_6thread17LinearCombinationISK_Li1EffLNS1Q_9ScaleType4KindE0ELNS_15FloatRoundStyleE2ESK_EENS1_15EpilogueDefaultEEEEEvvEEEEvNT_6ParamsE --------------------------
	.section	.nv.info._ZN7cutlass13device_kernelINS_4gemm6kernel13GemmUniversalIN4cute5tupleIJiiiiEEENS1_10collective13CollectiveMmaINS1_34MainloopSm90TmaGmmaWarpSpecializedILi5ENS5_IJNS4_1CILi4EEENSA_ILi2EEENSA_ILi1EEEEEENS1_35KernelTmaWarpSpecializedCooperativeEEENS5_IJNSA_ILi128EEESH_NSA_ILi64EEEEEENS_6half_tENS5_IJSD_llEEESK_NS5_IJlSD_lEEENS4_8TiledMMAINS4_8MMA_AtomIJNS4_4SM904GMMA26MMA_64x128x16_F32F16F16_SSILNSQ_5MajorE1ELSS_0ELNSQ_7ScaleInE1ELST_1EEEEEENS4_6LayoutINS5_IJSC_SD_SD_EEENS5_IJSD_NSA_ILi0EEESY_EEEEENS5_IJNS4_10UnderscoreES11_S11_EEEEENS4_23SM90_TMA_LOAD_MULTICASTENS4_14ComposedLayoutINS4_7SwizzleILi3ELi4ELi3EEENS4_18smem_ptr_flag_bitsILi16EEENSW_INS5_IJSI_NSA_ILi8EEEEEENS5_IJSD_SI_EEEEEEEvNS4_8identityES14_NS15_IS17_S19_NSW_INS5_IJS1A_SI_EEENS5_IJSI_SD_EEEEEEEvS1F_EENS_8epilogue10collective6detail29Sm90TmaWarpSpecializedAdapterINS1M_15DefaultEpilogueISK_SM_SM_NS1L_6thread17LinearCombinationISK_Li1EffLNS1Q_9ScaleType4KindE0ELNS_15FloatRoundStyleE2ESK_EENS1_15EpilogueDefaultEEEEEvvEEEEvNT_6ParamsE,"",@"SHT_CUDA_INFO"
	.sectionflags	@""
	.align	4


	//----- nvinfo : EIATTR_CUDA_API_VERSION
	.align		4
        /*0000*/ 	.byte	0x04, 0x37
        /*0002*/ 	.short	(.L_21 - .L_20)
.L_20:
        /*0004*/ 	.word	0x00000082


	//----- nvinfo : EIATTR_KPARAM_INFO
	.align		4
.L_21:
        /*0008*/ 	.byte	0x04, 0x17
        /*000a*/ 	.short	(.L_23 - .L_22)
.L_22:
        /*000c*/ 	.word	0x00000000
        /*0010*/ 	.short	0x0000
        /*0012*/ 	.short	0x0070
        /*0014*/ 	.byte	0x00, 0xf0, 0x01, 0x10


	//----- nvinfo : EIATTR_SPARSE_MMA_MASK
	.align		4
.L_23:
        /*0018*/ 	.byte	0x03, 0x50
        /*001a*/ 	.short	0x0000


	//----- nvinfo : EIATTR_MAXREG_COUNT
	.align		4
        /*001c*/ 	.byte	0x03, 0x1b
        /*001e*/ 	.short	0x00a8


	//----- nvinfo : EIATTR_NUM_BARRIERS
	.align		4
        /*0020*/ 	.byte	0x02, 0x4c
        /*0022*/ 	.byte	0x01
	.zero		1


	//----- nvinfo : EIATTR_EXTERNS
	.align		4
        /*0024*/ 	.byte	0x04, 0x0f
        /*0026*/ 	.short	(.L_25 - .L_24)


	//   ....[0]....
	.align		4
.L_24:
        /*0028*/ 	.word	index@(__assertfail)


	//----- nvinfo : EIATTR_MERCURY_ISA_VERSION
	.align		4
.L_25:
        /*002c*/ 	.byte	0x03, 0x5f
        /*002e*/ 	.short	0x0101


	//----- nvinfo : EIATTR_INT_WARP_WIDE_INSTR_OFFSETS
	.align		4
        /*0030*/ 	.byte	0x04, 0x31
        /*0032*/ 	.short	(.L_27 - .L_26)


	//   ....[0]....
.L_26:
        /*0034*/ 	.word	0x00000500


	//   ....[1]....
        /*0038*/ 	.word	0x00000520


	//   ....[2]....
        /*003c*/ 	.word	0x000006d0


	//   ....[3]....
        /*0040*/ 	.word	0x00001f30


	//----- nvinfo : EIATTR_COOP_GROUP_MASK_REGIDS
	.align		4
.L_27:
        /*0044*/ 	.byte	0x04, 0x29
        /*0046*/ 	.short	(.L_29 - .L_28)


	//   ....[0]....
.L_28:
        /*0048*/ 	.word	0xffffffff


	//   ....[1]....
        /*004c*/ 	.word	0xffffffff


	//   ....[2]....
        /*0050*/ 	.word	0xffffffff


	//   ....[3]....
        /*0054*/ 	.word	0xffffffff


	//   ....[4]....
        /*0058*/ 	.word	0xffffffff


	//   ....[5]....
        /*005c*/ 	.word	0xffffffff


	//----- nvinfo : EIATTR_COOP_GROUP_INSTR_OFFSETS
	.align		4
.L_29:
        /*0060*/ 	.byte	0x04, 0x28
        /*0062*/ 	.short	(.L_31 - .L_30)


	//   ....[0]....
.L_30:
        /*0064*/ 	.word	0x00000060


	//   ....[1]....
        /*0068*/ 	.word	0x00000070


	//   ....[2]....
        /*006c*/ 	.word	0x00000130


	//   ....[3]....
        /*0070*/ 	.word	0x00000320


	//   ....[4]....
        /*0074*/ 	.word	0x00000840


	//   ....[5]....
        /*0078*/ 	.word	0x000014c0


	//----- nvinfo : EIATTR_REG_RECONFIG
	.align		4
.L_31:
        /*007c*/ 	.byte	0x01, 0x54
	.zero		2


	//----- nvinfo : EIATTR_SYSCALL_OFFSETS
	.align		4
        /*0080*/ 	.byte	0x04, 0x46
        /*0082*/ 	.short	(.L_33 - .L_32)


	//   ....[0]....
.L_32:
        /*0084*/ 	.word	0x000016a0


	//----- nvinfo : EIATTR_MBARRIER_INSTR_OFFSETS
	.align		4
.L_33:
        /*0088*/ 	.byte	0x04, 0x39
        /*008a*/ 	.short	(.L_35 - .L_34)


	//   ....[0]....
.L_34:
        /*008c*/ 	.word	0x00000250
        /*0090*/ 	.word	0x000000ff
        /*0094*/ 	.word	0x00000000
        /*0098*/ 	.short	0x0100
        /*009a*/ 	.byte	0x08
	.zero		1


	//   ....[1]....
        /*009c*/ 	.word	0x00000260
        /*00a0*/ 	.word	0x000000ff
        /*00a4*/ 	.word	0x00000028
        /*00a8*/ 	.short	0x0100
        /*00aa*/ 	.byte	0x08
	.zero		1


	//   ....[2]....
        /*00ac*/ 	.word	0x00000270
        /*00b0*/ 	.word	0x000000ff
        /*00b4*/ 	.word	0x00000008
        /*00b8*/ 	.short	0x0100
        /*00ba*/ 	.byte	0x08
	.zero		1


	//   ....[3]....
        /*00bc*/ 	.word	0x00000280
        /*00c0*/ 	.word	0x000000ff
        /*00c4*/ 	.word	0x00000030
        /*00c8*/ 	.short	0x0100
        /*00ca*/ 	.byte	0x08
	.zero		1


	//   ....[4]....
        /*00cc*/ 	.word	0x00000290
        /*00d0*/ 	.word	0x000000ff
        /*00d4*/ 	.word	0x00000010
        /*00d8*/ 	.short	0x0100
        /*00da*/ 	.byte	0x08
	.zero		1


	//   ....[5]....
        /*00dc*/ 	.word	0x000002a0
        /*00e0*/ 	.word	0x000000ff
        /*00e4*/ 	.word	0x00000038
        /*00e8*/ 	.short	0x0100
        /*00ea*/ 	.byte	0x08
	.zero		1


	//   ....[6]....
        /*00ec*/ 	.word	0x000002b0
        /*00f0*/ 	.word	0x000000ff
        /*00f4*/ 	.word	0x00000018
        /*00f8*/ 	.short	0x0100
        /*00fa*/ 	.byte	0x08
	.zero		1


	//   ....[7]....
        /*00fc*/ 	.word	0x000002c0
        /*0100*/ 	.word	0x000000ff
        /*0104*/ 	.word	0x00000040
        /*0108*/ 	.short	0x0100
        /*010a*/ 	.byte	0x08
	.zero		1


	//   ....[8]....
        /*010c*/ 	.word	0x000002d0
        /*0110*/ 	.word	0x000000ff
        /*0114*/ 	.word	0x00000020
        /*0118*/ 	.short	0x0100
        /*011a*/ 	.byte	0x08
	.zero		1


	//   ....[9]....
        /*011c*/ 	.word	0x000002e0
        /*0120*/ 	.word	0x000000ff
        /*0124*/ 	.word	0x00000048
        /*0128*/ 	.short	0x0100
        /*012a*/ 	.byte	0x08
	.zero		1


	//   ....[10]....
        /*012c*/ 	.word	0x00000750
        /*0130*/ 	.word	0x000000ff
        /*0134*/ 	.word	0x00000060
        /*0138*/ 	.short	0x0100
        /*013a*/ 	.byte	0x06
	.zero		1


	//   ....[11]....
        /*013c*/ 	.word	0x000007f0
        /*0140*/ 	.word	0x000000ff
        /*0144*/ 	.word	0x00000068
        /*0148*/ 	.short	0x0100
        /*014a*/ 	.byte	0x06
	.zero		1


	//   ....[12]....
        /*014c*/ 	.word	0x00001760
        /*0150*/ 	.word	0x00000003
        /*0154*/ 	.word	0x00000000
        /*0158*/ 	.short	0x010a
        /*015a*/ 	.byte	0x3f
	.zero		1


	//   ....[13]....
        /*015c*/ 	.word	0x000017c0
        /*0160*/ 	.word	0x00000003
        /*0164*/ 	.word	0x00000000
        /*0168*/ 	.short	0x010a
        /*016a*/ 	.byte	0x3f
	.zero		1


	//   ....[14]....
        /*016c*/ 	.word	0x00001b40
        /*0170*/ 	.word	0x00000005
        /*0174*/ 	.word	0x00000000
        /*0178*/ 	.short	0x010a
        /*017a*/ 	.byte	0x3f
	.zero		1


	//   ....[15]....
        /*017c*/ 	.word	0x00001b80
        /*0180*/ 	.word	0x00000005
        /*0184*/ 	.word	0x00000000
        /*0188*/ 	.short	0x010a
        /*018a*/ 	.byte	0x3f
	.zero		1


	//   ....[16]....
        /*018c*/ 	.word	0x00001de0
        /*0190*/ 	.word	0x00000004
        /*0194*/ 	.word	0x00000000
        /*0198*/ 	.short	0x0101
        /*019a*/ 	.byte	0x3f
	.zero		1


	//   ....[17]....
        /*019c*/ 	.word	0x00001fd0
        /*01a0*/ 	.word	0x00000000
        /*01a4*/ 	.word	0x00000000
        /*01a8*/ 	.short	0x0101
        /*01aa*/ 	.byte	0x3f
	.zero		1


	//   ....[18]....
        /*01ac*/ 	.word	0x00007240
        /*01b0*/ 	.word	0x00000015
        /*01b4*/ 	.word	0x00000028
        /*01b8*/ 	.short	0x010a
        /*01ba*/ 	.byte	0x3f
	.zero		1


	//   ....[19]....
        /*01bc*/ 	.word	0x00007670
        /*01c0*/ 	.word	0x00000006
        /*01c4*/ 	.word	0x00000068
        /*01c8*/ 	.short	0x0101
        /*01ca*/ 	.byte	0x3f
	.zero		1


	//   ....[20]....
        /*01cc*/ 	.word	0x00007da0
        /*01d0*/ 	.word	0x00000007
        /*01d4*/ 	.word	0x00000000
        /*01d8*/ 	.short	0x010a
        /*01da*/ 	.byte	0x3f
	.zero		1


	//   ....[21]....
        /*01dc*/ 	.word	0x00007e20
        /*01e0*/ 	.word	0x00000008
        /*01e4*/ 	.word	0x00000000
        /*01e8*/ 	.short	0x010a
        /*01ea*/ 	.byte	0x3f
	.zero		1


	//   ....[22]....
        /*01ec*/ 	.word	0x00007eb0
        /*01f0*/ 	.word	0x00000009
        /*01f4*/ 	.word	0x00000000
        /*01f8*/ 	.short	0x010a
        /*01fa*/ 	.byte	0x3f
	.zero		1


	//   ....[23]....
        /*01fc*/ 	.word	0x00007f40
        /*0200*/ 	.word	0x00000006
        /*0204*/ 	.word	0x00000000
        /*0208*/ 	.short	0x010a
        /*020a*/ 	.byte	0x3f
	.zero		1


	//   ....[24]....
        /*020c*/ 	.word	0x00007fd0
        /*0210*/ 	.word	0x00000003
        /*0214*/ 	.word	0x00000000
        /*0218*/ 	.short	0x010a
        /*021a*/ 	.byte	0x3f
	.zero		1


	//   ....[25]....
        /*021c*/ 	.word	0x00008030
        /*0220*/ 	.word	0x00000003
        /*0224*/ 	.word	0x00000000
        /*0228*/ 	.short	0x010a
        /*022a*/ 	.byte	0x3f
	.zero		1


	//   ....[26]....
        /*022c*/ 	.word	0x00008080
        /*0230*/ 	.word	0x00000005
        /*0234*/ 	.word	0x00000000
        /*0238*/ 	.short	0x010a
        /*023a*/ 	.byte	0x3f
	.zero		1


	//   ....[27]....
        /*023c*/ 	.word	0x00008150
        /*0240*/ 	.word	0x00000015
        /*0244*/ 	.word	0x00000028
        /*0248*/ 	.short	0x010a
        /*024a*/ 	.byte	0x3f
	.zero		1


	//   ....[28]....
        /*024c*/ 	.word	0x00008220
        /*0250*/ 	.word	0x00000007
        /*0254*/ 	.word	0x00000000
        /*0258*/ 	.short	0x010a
        /*025a*/ 	.byte	0x3f
	.zero		1


	//   ....[29]....
        /*025c*/ 	.word	0x00008270
        /*0260*/ 	.word	0x00000008
        /*0264*/ 	.word	0x00000000
        /*0268*/ 	.short	0x010a
        /*026a*/ 	.byte	0x3f
	.zero		1


	//   ....[30]....
        /*026c*/ 	.word	0x000082c0
        /*0270*/ 	.word	0x00000009
        /*0274*/ 	.word	0x00000000
        /*0278*/ 	.short	0x010a
        /*027a*/ 	.byte	0x3f
	.zero		1


	//   ....[31]....
        /*027c*/ 	.word	0x00008310
        /*0280*/ 	.word	0x00000006
        /*0284*/ 	.word	0x00000000
        /*0288*/ 	.short	0x010a
        /*028a*/ 	.byte	0x3f
	.zero		1


	//----- nvinfo : EIATTR_NUM_MBARRIERS
	.align		4
.L_35:
        /*028c*/ 	.byte	0x03, 0x38
        /*028e*/ 	.short	0x000c


	//----- nvinfo : EIATTR_EXIT_INSTR_OFFSETS
	.align		4
        /*0290*/ 	.byte	0x04, 0x1c
        /*0292*/ 	.short	(.L_37 - .L_36)


	//   ....[0]....
.L_36:
        /*0294*/ 	.word	0x00000a10


	//   ....[1]....
        /*0298*/ 	.word	0x00001220


	//   ....[2]....
        /*029c*/ 	.word	0x00006880


	//   ....[3]....
        /*02a0*/ 	.word	0x00006de0


	//   ....[4]....
        /*02a4*/ 	.word	0x00008020


	//----- nvinfo : EIATTR_MAX_THREADS
	.align		4
.L_37:
        /*02a8*/ 	.byte	0x04, 0x05
        /*02aa*/ 	.short	(.L_39 - .L_38)
.L_38:
        /*02ac*/ 	.word	0x00000180
        /*02b0*/ 	.word	0x00000001
        /*02b4*/ 	.word	0x00000001


	//----- nvinfo : EIATTR_CRS_STACK_SIZE
	.align		4
.L_39:
        /*02b8*/ 	.byte	0x04, 0x1e
        /*02ba*/ 	.short	(.L_41 - .L_40)
.L_40:
        /*02bc*/ 	.word	0x00000000


	//----- nvinfo : EIATTR_CBANK_PARAM_SIZE
	.align		4
.L_41:
        /*02c0*/ 	.byte	0x03, 0x19
        /*02c2*/ 	.short	0x0470


	//----- nvinfo : EIATTR_PARAM_CBANK
	.align		4
        /*02c4*/ 	.byte	0x04, 0x0a
        /*02c6*/ 	.short	(.L_43 - .L_42)
	.align		4
.L_42:
        /*02c8*/ 	.word	index@(.nv.constant0._ZN7cutlass13device_kernelINS_4gemm6kernel13GemmUniversalIN4cute5tupleIJiiiiEEENS1_10collective13CollectiveMmaINS1_34MainloopSm90TmaGmmaWarpSpecializedILi5ENS5_IJNS4_1CILi4EEENSA_ILi2EEENSA_ILi1EEEEEENS1_35KernelTmaWarpSpecializedCooperativeEEENS5_IJNSA_ILi128EEESH_NSA_ILi64EEEEEENS_6half_tENS5_IJSD_llEEESK_NS5_IJlSD_lEEENS4_8TiledMMAINS4_8MMA_AtomIJNS4_4SM904GMMA26MMA_64x128x16_F32F16F16_SSILNSQ_5MajorE1ELSS_0ELNSQ_7ScaleInE1ELST_1EEEEEENS4_6LayoutINS5_IJSC_SD_SD_EEENS5_IJSD_NSA_ILi0EEESY_EEEEENS5_IJNS4_10UnderscoreES11_S11_EEEEENS4_23SM90_TMA_LOAD_MULTICASTENS4_14ComposedLayoutINS4_7SwizzleILi3ELi4ELi3EEENS4_18smem_ptr_flag_bitsILi16EEENSW_INS5_IJSI_NSA_ILi8EEEEEENS5_IJSD_SI_EEEEEEEvNS4_8identityES14_NS15_IS17_S19_NSW_INS5_IJS1A_SI_EEENS5_IJSI_SD_EEEEEEEvS1F_EENS_8epilogue10collective6detail29Sm90TmaWarpSpecializedAdapterINS1M_15DefaultEpilogueISK_SM_SM_NS1L_6thread17LinearCombinationISK_Li1EffLNS1Q_9ScaleType4KindE0ELNS_15FloatRoundStyleE2ESK_EENS1_15EpilogueDefaultEEEEEvvEEEEvNT_6ParamsE)
        /*02cc*/ 	.short	0x0210
        /*02ce*/ 	.short	0x0470


	//----- nvinfo : EIATTR_SW_WAR
	.align		4
.L_43:
        /*02d0*/ 	.byte	0x04, 0x36
        /*02d2*/ 	.short	(.L_45 - .L_44)
.L_44:
        /*02d4*/ 	.word	0x00000008
.L_45:


//--------------------- .nv.callgraph             --------------------------
	.section	.nv.callgraph,"",@"SHT_CUDA_CALLGRAPH"
	.align	4
	.sectionentsize	8
	.align		4
        /*0000*/ 	.word	0x00000000
	.align		4
        /*0004*/ 	.word	0xffffffff
	.align		4
        /*0008*/ 	.word	index@(_ZN7cutlass13device_kernelINS_4gemm6kernel13GemmUniversalIN4cute5tupleIJiiiiEEENS1_10collective13CollectiveMmaINS1_34MainloopSm90TmaGmmaWarpSpecializedILi5ENS5_IJNS4_1CILi4EEENSA_ILi2EEENSA_ILi1EEEEEENS1_35KernelTmaWarpSpecializedCooperativeEEENS5_IJNSA_ILi128EEESH_NSA_ILi64EEEEEENS_6half_tENS5_IJSD_llEEESK_NS5_IJlSD_lEEENS4_8TiledMMAINS4_8MMA_AtomIJNS4_4SM904GMMA26MMA_64x128x16_F32F16F16_SSILNSQ_5MajorE1ELSS_0ELNSQ_7ScaleInE1ELST_1EEEEEENS4_6LayoutINS5_IJSC_SD_SD_EEENS5_IJSD_NSA_ILi0EEESY_EEEEENS5_IJNS4_10UnderscoreES11_S11_EEEEENS4_23SM90_TMA_LOAD_MULTICASTENS4_14ComposedLayoutINS4_7SwizzleILi3ELi4ELi3EEENS4_18smem_ptr_flag_bitsILi16EEENSW_INS5_IJSI_NSA_ILi8EEEEEENS5_IJSD_SI_EEEEEEEvNS4_8identityES14_NS15_IS17_S19_NSW_INS5_IJS1A_SI_EEENS5_IJSI_SD_EEEEEEEvS1F_EENS_8epilogue10collective6detail29Sm90TmaWarpSpecializedAdapterINS1M_15DefaultEpilogueISK_SM_SM_NS1L_6thread17LinearCombinationISK_Li1EffLNS1Q_9ScaleType4KindE0ELNS_15FloatRoundStyleE2ESK_EENS1_15EpilogueDefaultEEEEEvvEEEEvNT_6ParamsE)
	.align		4
        /*000c*/ 	.word	index@(__assertfail)
	.align		4
        /*0010*/ 	.word	0x00000000
	.align		4
        /*0014*/ 	.word	0xfffffffe
	.align		4
        /*0018*/ 	.word	0x00000000
	.align		4
        /*001c*/ 	.word	0xfffffffd
	.align		4
        /*0020*/ 	.word	0x00000000
	.align		4
        /*0024*/ 	.word	0xfffffffc


//--------------------- .nv.constant4             --------------------------
	.section	.nv.constant4,"a",@progbits
	.align	8
	.align		8
.nv.constant4:
        /*0000*/ 	.dword	__assertfail
	.align		8
        /*0008*/ 	.dword	__unnamed_1
	.align		8
        /*0010*/ 	.dword	_ZN40_INTERNAL_7579f011_4_k_cu_93b56877_235964cuda3std3__45__cpo5beginE
	.align		8
        /*0018*/ 	.dword	_ZN40_INTERNAL_7579f011_4_k_cu_93b56877_235964cuda3std3__45__cpo3endE
	.align		8
        /*0020*/ 	.dword	_ZN40_INTERNAL_7579f011_4_k_cu_93b56877_235964cuda3std3__45__cpo6cbeginE
	.align		8
        /*0028*/ 	.dword	_ZN40_INTERNAL_7579f011_4_k_cu_93b56877_235964cuda3std3__45__cpo4cendE
	.align		8
        /*0030*/ 	.dword	_ZN40_INTERNAL_7579f011_4_k_cu_93b56877_235964cuda3std3__442_GLOBAL__N__7579f011_4_k_cu_93b56877_235966ignoreE
	.align		8
        /*0038*/ 	.dword	_ZN40_INTERNAL_7579f011_4_k_cu_93b56877_235964cuda3std3__419piecewise_constructE
	.align		8
        /*0040*/ 	.dword	_ZN40_INTERNAL_7579f011_4_k_cu_93b56877_235964cuda3std3__48in_placeE
	.align		8
        /*0048*/ 	.dword	_ZN40_INTERNAL_7579f011_4_k_cu_93b56877_235964cuda3std6ranges3__45__cpo4swapE
	.align		8
        /*0050*/ 	.dword	_ZN40_INTERNAL_7579f011_4_k_cu_93b56877_235964cuda3std6ranges3__45__cpo9iter_moveE
	.align		8
        /*0058*/ 	.dword	_ZN40_INTERNAL_7579f011_4_k_cu_93b56877_235964cute7productE
	.align		8
        /*0060*/ 	.dword	_ZN40_INTERNAL_7579f011_4_k_cu_93b56877_235964cute1_E
	.align		8
        /*0068*/ 	.dword	$str$22
	.align		8
        /*0070*/ 	.dword	$str$23


//--------------------- .text._ZN7cutlass13device_kernelINS_4gemm6kernel13GemmUniversalIN4cute5tupleIJiiiiEEENS1_10collective13CollectiveMmaINS1_34MainloopSm90TmaGmmaWarpSpecializedILi5ENS5_IJNS4_1CILi4EEENSA_ILi2EEENSA_ILi1EEEEEENS1_35KernelTmaWarpSpecializedCooperativeEEENS5_IJNSA_ILi128EEESH_NSA_ILi64EEEEEENS_6half_tENS5_IJSD_llEEESK_NS5_IJlSD_lEEENS4_8TiledMMAINS4_8MMA_AtomIJNS4_4SM904GMMA26MMA_64x128x16_F32F16F16_SSILNSQ_5MajorE1ELSS_0ELNSQ_7ScaleInE1ELST_1EEEEEENS4_6LayoutINS5_IJSC_SD_SD_EEENS5_IJSD_NSA_ILi0EEESY_EEEEENS5_IJNS4_10UnderscoreES11_S11_EEEEENS4_23SM90_TMA_LOAD_MULTICASTENS4_14ComposedLayoutINS4_7SwizzleILi3ELi4ELi3EEENS4_18smem_ptr_flag_bitsILi16EEENSW_INS5_IJSI_NSA_ILi8EEEEEENS5_IJSD_SI_EEEEEEEvNS4_8identityES14_NS15_IS17_S19_NSW_INS5_IJS1A_SI_EEENS5_IJSI_SD_EEEEEEEvS1F_EENS_8epilogue10collective6detail29Sm90TmaWarpSpecializedAdapterINS1M_15DefaultEpilogueISK_SM_SM_NS1L_6thread17LinearCombinationISK_Li1EffLNS1Q_9ScaleType4KindE0ELNS_15FloatRoundStyleE2ESK_EENS1_15EpilogueDefaultEEEEEvvEEEEvNT_6ParamsE --------------------------
	.section	.text._ZN7cutlass13device_kernelINS_4gemm6kernel13GemmUniversalIN4cute5tupleIJiiiiEEENS1_10collective13CollectiveMmaINS1_34MainloopSm90TmaGmmaWarpSpecializedILi5ENS5_IJNS4_1CILi4EEENSA_ILi2EEENSA_ILi1EEEEEENS1_35KernelTmaWarpSpecializedCooperativeEEENS5_IJNSA_ILi128EEESH_NSA_ILi64EEEEEENS_6half_tENS5_IJSD_llEEESK_NS5_IJlSD_lEEENS4_8TiledMMAINS4_8MMA_AtomIJNS4_4SM904GMMA26MMA_64x128x16_F32F16F16_SSILNSQ_5MajorE1ELSS_0ELNSQ_7ScaleInE1ELST_1EEEEEENS4_6LayoutINS5_IJSC_SD_SD_EEENS5_IJSD_NSA_ILi0EEESY_EEEEENS5_IJNS4_10UnderscoreES11_S11_EEEEENS4_23SM90_TMA_LOAD_MULTICASTENS4_14ComposedLayoutINS4_7SwizzleILi3ELi4ELi3EEENS4_18smem_ptr_flag_bitsILi16EEENSW_INS5_IJSI_NSA_ILi8EEEEEENS5_IJSD_SI_EEEEEEEvNS4_8identityES14_NS15_IS17_S19_NSW_INS5_IJS1A_SI_EEENS5_IJSI_SD_EEEEEEEvS1F_EENS_8epilogue10collective6detail29Sm90TmaWarpSpecializedAdapterINS1M_15DefaultEpilogueISK_SM_SM_NS1L_6thread17LinearCombinationISK_Li1EffLNS1Q_9ScaleType4KindE0ELNS_15FloatRoundStyleE2ESK_EENS1_15EpilogueDefaultEEEEEvvEEEEvNT_6ParamsE,"ax",@progbits
	.align	128
.text._ZN7cutlass13device_kernelINS_4gemm6kernel13GemmUniversalIN4cute5tupleIJiiiiEEENS1_10collective13CollectiveMmaINS1_34MainloopSm90TmaGmmaWarpSpecializedILi5ENS5_IJNS4_1CILi4EEENSA_ILi2EEENSA_ILi1EEEEEENS1_35KernelTmaWarpSpecializedCooperativeEEENS5_IJNSA_ILi128EEESH_NSA_ILi64EEEEEENS_6half_tENS5_IJSD_llEEESK_NS5_IJlSD_lEEENS4_8TiledMMAINS4_8MMA_AtomIJNS4_4SM904GMMA26MMA_64x128x16_F32F16F16_SSILNSQ_5MajorE1ELSS_0ELNSQ_7ScaleInE1ELST_1EEEEEENS4_6LayoutINS5_IJSC_SD_SD_EEENS5_IJSD_NSA_ILi0EEESY_EEEEENS5_IJNS4_10UnderscoreES11_S11_EEEEENS4_23SM90_TMA_LOAD_MULTICASTENS4_14ComposedLayoutINS4_7SwizzleILi3ELi4ELi3EEENS4_18smem_ptr_flag_bitsILi16EEENSW_INS5_IJSI_NSA_ILi8EEEEEENS5_IJSD_SI_EEEEEEEvNS4_8identityES14_NS15_IS17_S19_NSW_INS5_IJS1A_SI_EEENS5_IJSI_SD_EEEEEEEvS1F_EENS_8epilogue10collective6detail29Sm90TmaWarpSpecializedAdapterINS1M_15DefaultEpilogueISK_SM_SM_NS1L_6thread17LinearCombinationISK_Li1EffLNS1Q_9ScaleType4KindE0ELNS_15FloatRoundStyleE2ESK_EENS1_15EpilogueDefaultEEEEEvvEEEEvNT_6ParamsE:
        .type           _ZN7cutlass13device_kernelINS_4gemm6kernel13GemmUniversalIN4cute5tupleIJiiiiEEENS1_10collective13CollectiveMmaINS1_34MainloopSm90TmaGmmaWarpSpecializedILi5ENS5_IJNS4_1CILi4EEENSA_ILi2EEENSA_ILi1EEEEEENS1_35KernelTmaWarpSpecializedCooperativeEEENS5_IJNSA_ILi128EEESH_NSA_ILi64EEEEEENS_6half_tENS5_IJSD_llEEESK_NS5_IJlSD_lEEENS4_8TiledMMAINS4_8MMA_AtomIJNS4_4SM904GMMA26MMA_64x128x16_F32F16F16_SSILNSQ_5MajorE1ELSS_0ELNSQ_7ScaleInE1ELST_1EEEEEENS4_6LayoutINS5_IJSC_SD_SD_EEENS5_IJSD_NSA_ILi0EEESY_EEEEENS5_IJNS4_10UnderscoreES11_S11_EEEEENS4_23SM90_TMA_LOAD_MULTICASTENS4_14ComposedLayoutINS4_7SwizzleILi3ELi4ELi3EEENS4_18smem_ptr_flag_bitsILi16EEENSW_INS5_IJSI_NSA_ILi8EEEEEENS5_IJSD_SI_EEEEEEEvNS4_8identityES14_NS15_IS17_S19_NSW_INS5_IJS1A_SI_EEENS5_IJSI_SD_EEEEEEEvS1F_EENS_8epilogue10collective6detail29Sm90TmaWarpSpecializedAdapterINS1M_15DefaultEpilogueISK_SM_SM_NS1L_6thread17LinearCombinationISK_Li1EffLNS1Q_9ScaleType4KindE0ELNS_15FloatRoundStyleE2ESK_EENS1_15EpilogueDefaultEEEEEvvEEEEvNT_6ParamsE,@function
        .size           _ZN7cutlass13device_kernelINS_4gemm6kernel13GemmUniversalIN4cute5tupleIJiiiiEEENS1_10collective13CollectiveMmaINS1_34MainloopSm90TmaGmmaWarpSpecializedILi5ENS5_IJNS4_1CILi4EEENSA_ILi2EEENSA_ILi1EEEEEENS1_35KernelTmaWarpSpecializedCooperativeEEENS5_IJNSA_ILi128EEESH_NSA_ILi64EEEEEENS_6half_tENS5_IJSD_llEEESK_NS5_IJlSD_lEEENS4_8TiledMMAINS4_8MMA_AtomIJNS4_4SM904GMMA26MMA_64x128x16_F32F16F16_SSILNSQ_5MajorE1ELSS_0ELNSQ_7ScaleInE1ELST_1EEEEEENS4_6LayoutINS5_IJSC_SD_SD_EEENS5_IJSD_NSA_ILi0EEESY_EEEEENS5_IJNS4_10UnderscoreES11_S11_EEEEENS4_23SM90_TMA_LOAD_MULTICASTENS4_14ComposedLayoutINS4_7SwizzleILi3ELi4ELi3EEENS4_18smem_ptr_flag_bitsILi16EEENSW_INS5_IJSI_NSA_ILi8EEEEEENS5_IJSD_SI_EEEEEEEvNS4_8identityES14_NS15_IS17_S19_NSW_INS5_IJS1A_SI_EEENS5_IJSI_SD_EEEEEEEvS1F_EENS_8epilogue10collective6detail29Sm90TmaWarpSpecializedAdapterINS1M_15DefaultEpilogueISK_SM_SM_NS1L_6thread17LinearCombinationISK_Li1EffLNS1Q_9ScaleType4KindE0ELNS_15FloatRoundStyleE2ESK_EENS1_15EpilogueDefaultEEEEEvvEEEEvNT_6ParamsE,(.L_x_199 - _ZN7cutlass13device_kernelINS_4gemm6kernel13GemmUniversalIN4cute5tupleIJiiiiEEENS1_10collective13CollectiveMmaINS1_34MainloopSm90TmaGmmaWarpSpecializedILi5ENS5_IJNS4_1CILi4EEENSA_ILi2EEENSA_ILi1EEEEEENS1_35KernelTmaWarpSpecializedCooperativeEEENS5_IJNSA_ILi128EEESH_NSA_ILi64EEEEEENS_6half_tENS5_IJSD_llEEESK_NS5_IJlSD_lEEENS4_8TiledMMAINS4_8MMA_AtomIJNS4_4SM904GMMA26MMA_64x128x16_F32F16F16_SSILNSQ_5MajorE1ELSS_0ELNSQ_7ScaleInE1ELST_1EEEEEENS4_6LayoutINS5_IJSC_SD_SD_EEENS5_IJSD_NSA_ILi0EEESY_EEEEENS5_IJNS4_10UnderscoreES11_S11_EEEEENS4_23SM90_TMA_LOAD_MULTICASTENS4_14ComposedLayoutINS4_7SwizzleILi3ELi4ELi3EEENS4_18smem_ptr_flag_bitsILi16EEENSW_INS5_IJSI_NSA_ILi8EEEEEENS5_IJSD_SI_EEEEEEEvNS4_8identityES14_NS15_IS17_S19_NSW_INS5_IJS1A_SI_EEENS5_IJSI_SD_EEEEEEEvS1F_EENS_8epilogue10collective6detail29Sm90TmaWarpSpecializedAdapterINS1M_15DefaultEpilogueISK_SM_SM_NS1L_6thread17LinearCombinationISK_Li1EffLNS1Q_9ScaleType4KindE0ELNS_15FloatRoundStyleE2ESK_EENS1_15EpilogueDefaultEEEEEvvEEEEvNT_6ParamsE)
        .other          _ZN7cutlass13device_kernelINS_4gemm6kernel13GemmUniversalIN4cute5tupleIJiiiiEEENS1_10collective13CollectiveMmaINS1_34MainloopSm90TmaGmmaWarpSpecializedILi5ENS5_IJNS4_1CILi4EEENSA_ILi2EEENSA_ILi1EEEEEENS1_35KernelTmaWarpSpecializedCooperativeEEENS5_IJNSA_ILi128EEESH_NSA_ILi64EEEEEENS_6half_tENS5_IJSD_llEEESK_NS5_IJlSD_lEEENS4_8TiledMMAINS4_8MMA_AtomIJNS4_4SM904GMMA26MMA_64x128x16_F32F16F16_SSILNSQ_5MajorE1ELSS_0ELNSQ_7ScaleInE1ELST_1EEEEEENS4_6LayoutINS5_IJSC_SD_SD_EEENS5_IJSD_NSA_ILi0EEESY_EEEEENS5_IJNS4_10UnderscoreES11_S11_EEEEENS4_23SM90_TMA_LOAD_MULTICASTENS4_14ComposedLayoutINS4_7SwizzleILi3ELi4ELi3EEENS4_18smem_ptr_flag_bitsILi16EEENSW_INS5_IJSI_NSA_ILi8EEEEEENS5_IJSD_SI_EEEEEEEvNS4_8identityES14_NS15_IS17_S19_NSW_INS5_IJS1A_SI_EEENS5_IJSI_SD_EEEEEEEvS1F_EENS_8epilogue10collective6detail29Sm90TmaWarpSpecializedAdapterINS1M_15DefaultEpilogueISK_SM_SM_NS1L_6thread17LinearCombinationISK_Li1EffLNS1Q_9ScaleType4KindE0ELNS_15FloatRoundStyleE2ESK_EENS1_15EpilogueDefaultEEEEEvvEEEEvNT_6ParamsE,@"STO_CUDA_ENTRY STV_DEFAULT"
_ZN7cutlass13device_kernelINS_4gemm6kernel13GemmUniversalIN4cute5tupleIJiiiiEEENS1_10collective13CollectiveMmaINS1_34MainloopSm90TmaGmmaWarpSpecializedILi5ENS5_IJNS4_1CILi4EEENSA_ILi2EEENSA_ILi1EEEEEENS1_35KernelTmaWarpSpecializedCooperativeEEENS5_IJNSA_ILi128EEESH_NSA_ILi64EEEEEENS_6half_tENS5_IJSD_llEEESK_NS5_IJlSD_lEEENS4_8TiledMMAINS4_8MMA_AtomIJNS4_4SM904GMMA26MMA_64x128x16_F32F16F16_SSILNSQ_5MajorE1ELSS_0ELNSQ_7ScaleInE1ELST_1EEEEEENS4_6LayoutINS5_IJSC_SD_SD_EEENS5_IJSD_NSA_ILi0EEESY_EEEEENS5_IJNS4_10UnderscoreES11_S11_EEEEENS4_23SM90_TMA_LOAD_MULTICASTENS4_14ComposedLayoutINS4_7SwizzleILi3ELi4ELi3EEENS4_18smem_ptr_flag_bitsILi16EEENSW_INS5_IJSI_NSA_ILi8EEEEEENS5_IJSD_SI_EEEEEEEvNS4_8identityES14_NS15_IS17_S19_NSW_INS5_IJS1A_SI_EEENS5_IJSI_SD_EEEEEEEvS1F_EENS_8epilogue10collective6detail29Sm90TmaWarpSpecializedAdapterINS1M_15DefaultEpilogueISK_SM_SM_NS1L_6thread17LinearCombinationISK_Li1EffLNS1Q_9ScaleType4KindE0ELNS_15FloatRoundStyleE2ESK_EENS1_15EpilogueDefaultEEEEEvvEEEEvNT_6ParamsE:
[----:B------:R-:W0:Y:S01]  /*0000*/  LDC R1, c[0x0][0x28] ;  /* 0x00000a00ff017b82 */ /* 0x000e220000000800 */
[----:B------:R-:W1:Y:S01]  /*0010*/  S2R R95, SR_TID.X ;  /* 0x00000000005f7919 */ /* 0x000e620000002100 */
[----:B------:R-:W-:Y:S01]  /*0020*/  ELECT P0, URZ, PT ;  /* 0x00000000003f782f */ /* 0x000fe20003800000 */
[----:B------:R-:W-:Y:S01]  /*0030*/  BSSY B0, `(.L_x_0) ;  /* 0x000000f000007945 */ /* 0x000fe20003800000 */
[--C-:B-1----:R-:W-:Y:S02]  /*0040*/  SHF.R.U32.HI R0, RZ, 0x5, R95.reuse ;  /* 0x00000005ff007819 */ /* 0x102fe4000001165f */
[----:B------:R-:W-:-:S03]  /*0050*/  SHF.R.U32.HI R7, RZ, 0x7, R95 ;  /* 0x00000007ff077819 */ /* 0x000fc6000001165f */
[----:B------:R-:W1:Y:S04]  /*0060*/  SHFL.IDX PT, R3, R0, RZ, 0x1f ;  /* 0x00001fff00037589 */ /* 0x000e6800000e0000 */
[----:B------:R2:W3:Y:S01]  /*0070*/  SHFL.IDX PT, R2, R7, RZ, 0x1f ;  /* 0x00001fff07027589 */ /* 0x0004e200000e0000 */
[----:B-1----:R-:W-:-:S13]  /*0080*/  ISETP.NE.OR P0, PT, R3, RZ, !P0 ;  /* 0x000000ff0300720c */ /* 0x002fda0004705670 */
[----:B0-23--:R-:W-:Y:S05]  /*0090*/  @P0 BRA `(.L_x_1) ;  /* 0x0000000000200947 */ /* 0x00dfea0003800000 */
[----:B------:R-:W-:Y:S02]  /*00a0*/  ULDC.64 UR4, c[0x0][0x198] ;  /* 0x0000660000047ab9 */ /* 0x000fe40000000a00 */
[----:B------:R-:W-:Y:S02]  /*00b0*/  UIADD3 UR6, UP0, UR4, 0xf0, URZ ;  /* 0x000000f004067890 */ /* 0x000fe4000ff1e03f */
[----:B------:R-:W-:Y:S02]  /*00c0*/  UIADD3 UR4, UP1, UR4, 0x1f0, URZ ;  /* 0x000001f004047890 */ /* 0x000fe4000ff3e03f */
[----:B------:R-:W-:Y:S02]  /*00d0*/  UIADD3.X UR7, URZ, UR5, URZ, UP0, !UPT ;  /* 0x000000053f077290 */ /* 0x000fe400087fe43f */
[----:B------:R-:W-:-:S07]  /*00e0*/  UIADD3.X UR5, URZ, UR5, URZ, UP1, !UPT ;  /* 0x000000053f057290 */ /* 0x000fce0008ffe43f */
[----:B------:R0:W-:Y:S02]  /*00f0*/  UTMACCTL.PF [UR6] ;  /* 0x00000000060079b9 */ /* 0x0001e40008040000 */
[----:B------:R0:W-:Y:S02]  /*0100*/  UTMACCTL.PF [UR4] ;  /* 0x00000000040079b9 */ /* 0x0001e40008040000 */
[----:B0-----:R-:W-:Y:S01]  /*0110*/  NOP ;  /* 0x0000000000007918 */ /* 0x001fe20000000000 */
.L_x_1:
[----:B------:R-:W-:Y:S05]  /*0120*/  BSYNC B0 ;  /* 0x0000000000007941 */ /* 0x000fea0003800000 */
.L_x_0:
[----:B------:R-:W0:Y:S01]  /*0130*/  SHFL.IDX PT, R5, R0, RZ, 0x1f ;  /* 0x00001fff00057589 */ /* 0x000e2200000e0000 */
[----:B------:R-:W-:-:S04]  /*0140*/  SHF.R.S32.HI R4, RZ, 0x1f, R95 ;  /* 0x0000001fff047819 */ /* 0x000fc8000001145f */
[----:B------:R-:W-:Y:S02]  /*0150*/  LEA.HI R4, R4, R95, RZ, 0x7 ;  /* 0x0000005f04047211 */ /* 0x000fe400078f38ff */
[----:B0-----:R-:W-:-:S13]  /*0160*/  ISETP.NE.AND P0, PT, R5, RZ, PT ;  /* 0x000000ff0500720c */ /* 0x001fda0003f05270 */
[----:B------:R-:W-:Y:S05]  /*0170*/  @P0 BRA `(.L_x_2) ;  /* 0x0000000000600947 */ /* 0x000fea0003800000 */
[----:B------:R-:W0:Y:S01]  /*0180*/  S2UR UR8, SR_CgaCtaId ;  /* 0x00000000000879c3 */ /* 0x000e220000008800 */
[----:B------:R-:W-:Y:S01]  /*0190*/  UMOV UR4, 0x400 ;  /* 0x0000040000047882 */ /* 0x000fe20000000000 */
[----:B------:R-:W-:Y:S01]  /*01a0*/  UMOV UR5, 0x1 ;  /* 0x0000000100057882 */ /* 0x000fe20000000000 */
[----:B------:R-:W-:Y:S01]  /*01b0*/  UMOV UR6, 0xa ;  /* 0x0000000a00067882 */ /* 0x000fe20000000000 */
[----:B------:R-:W-:Y:S01]  /*01c0*/  ELECT P0, URZ, PT ;  /* 0x00000000003f782f */ /* 0x000fe20003800000 */
[----:B------:R-:W-:-:S04]  /*01d0*/  UIADD3 UR6, -UR6, 0x100000, URZ ;  /* 0x0010000006067890 */ /* 0x000fc8000fffe13f */
[----:B------:R-:W-:Y:S02]  /*01e0*/  USHF.L.U32 UR7, UR6, 0xb, URZ ;  /* 0x0000000b06077899 */ /* 0x000fe4000800063f */
[----:B------:R-:W-:Y:S02]  /*01f0*/  USHF.L.U32 UR6, UR6, 0x1, URZ ;  /* 0x0000000106067899 */ /* 0x000fe4000800063f */
[----:B0-----:R-:W-:Y:S02]  /*0200*/  ULEA UR8, UR8, UR4, 0x18 ;  /* 0x0000000408087291 */ /* 0x001fe4000f8ec03f */
[----:B------:R-:W-:-:S04]  /*0210*/  UIADD3 UR4, -UR5, 0x100000, URZ ;  /* 0x0010000005047890 */ /* 0x000fc8000fffe13f */
[----:B------:R-:W-:Y:S02]  /*0220*/  USHF.L.U32 UR5, UR4, 0xb, URZ ;  /* 0x0000000b04057899 */ /* 0x000fe4000800063f */
[----:B------:R-:W-:Y:S01]  /*0230*/  USHF.L.U32 UR4, UR4, 0x1, URZ ;  /* 0x0000000104047899 */ /* 0x000fe2000800063f */
[----:B------:R-:W0:Y:S11]  /*0240*/  FENCE.VIEW.ASYNC.S ;  /* 0x00000000000073c6 */ /* 0x000e360000000000 */
[----:B0-----:R0:W1:Y:S01]  /*0250*/  SYNCS.EXCH.64 URZ, [UR8], UR4 ;  /* 0x00000004083f75b2 */ /* 0x0010620008000100 */
[----:B------:R0:W2:Y:S01]  /*0260*/  SYNCS.EXCH.64 URZ, [UR8+0x28], UR6 ;  /* 0x00002806083f75b2 */ /* 0x0000a20008000100 */
[----:B------:R0:W3:Y:S01]  /*0270*/  SYNCS.EXCH.64 URZ, [UR8+0x8], UR4 ;  /* 0x00000804083f75b2 */ /* 0x0000e20008000100 */
[----:B------:R0:W4:Y:S01]  /*0280*/  SYNCS.EXCH.64 URZ, [UR8+0x30], UR6 ;  /* 0x00003006083f75b2 */ /* 0x0001220008000100 */
[----:B------:R0:W0:Y:S01]  /*0290*/  SYNCS.EXCH.64 URZ, [UR8+0x10], UR4 ;  /* 0x00001004083f75b2 */ /* 0x0000220008000100 */
[----:B------:R0:W0:Y:S01]  /*02a0*/  SYNCS.EXCH.64 URZ, [UR8+0x38], UR6 ;  /* 0x00003806083f75b2 */ /* 0x0000220008000100 */
[----:B------:R0:W0:Y:S01]  /*02b0*/  SYNCS.EXCH.64 URZ, [UR8+0x18], UR4 ;  /* 0x00001804083f75b2 */ /* 0x0000220008000100 */
[----:B------:R0:W0:Y:S01]  /*02c0*/  SYNCS.EXCH.64 URZ, [UR8+0x40], UR6 ;  /* 0x00004006083f75b2 */ /* 0x0000220008000100 */
[----:B------:R0:W0:Y:S01]  /*02d0*/  SYNCS.EXCH.64 URZ, [UR8+0x20], UR4 ;  /* 0x00002004083f75b2 */ /* 0x0000220008000100 */
[----:B------:R0:W0:Y:S01]  /*02e0*/  SYNCS.EXCH.64 URZ, [UR8+0x48], UR6 ;  /* 0x00004806083f75b2 */ /* 0x0000220008000100 */
[----:B------:R-:W-:Y:S01]  /*02f0*/  NOP ;  /* 0x0000000000007918 */ /* 0x000fe20000000000 */
.L_x_2:
[----:B0-----:R-:W0:Y:S01]  /*0300*/  S2UR UR8, SR_CTAID.X ;  /* 0x00000000000879c3 */ /* 0x001e220000002500 */
[----:B------:R-:W-:Y:S01]  /*0310*/  LOP3.LUT R4, R4, 0xffffff80, RZ, 0xc0, !PT ;  /* 0xffffff8004047812 */ /* 0x000fe200078ec0ff */
[----:B------:R-:W5:Y:S01]  /*0320*/  SHFL.IDX PT, R0, R0, RZ, 0x1f ;  /* 0x00001fff00007589 */ /* 0x000f6200000e0000 */
[----:B------:R-:W-:Y:S01]  /*0330*/  SHF.R.S32.HI R10, RZ, 0x1f, R5 ;  /* 0x0000001fff0a7819 */ /* 0x000fe20000011405 */
[----:B------:R-:W-:Y:S01]  /*0340*/  ULDC UR4, c[0x0][0x150] ;  /* 0x0000540000047ab9 */ /* 0x000fe20000000800 */
[----:B------:R-:W-:Y:S01]  /*0350*/  ELECT P0, URZ, PT ;  /* 0x00000000003f782f */ /* 0x000fe20003800000 */
[----:B------:R-:W-:Y:S01]  /*0360*/  IMAD.IADD R8, R95, 0x1, -R4 ;  /* 0x000000015f087824 */ /* 0x000fe200078e0a04 */
[----:B------:R-:W-:Y:S01]  /*0370*/  LEA.HI R10, R10, R5, RZ, 0x2 ;  /* 0x000000050a0a7211 */ /* 0x000fe200078f10ff */
[----:B------:R-:W1:Y:S01]  /*0380*/  S2R R4, SR_CTAID.Y ;  /* 0x0000000000047919 */ /* 0x000e620000002600 */
[----:B------:R-:W2:Y:S01]  /*0390*/  LDC R12, c[0x0][0x144] ;  /* 0x00005100ff0c7b82 */ /* 0x000ea20000000800 */
[----:B------:R-:W-:Y:S01]  /*03a0*/  NOP ;  /* 0x0000000000007918 */ /* 0x000fe20000000000 */
[----:B------:R-:W-:Y:S01]  /*03b0*/  SHF.R.S32.HI R9, RZ, 0x1f, R8 ;  /* 0x0000001fff097819 */ /* 0x000fe20000011408 */
[----:B------:R-:W-:Y:S01]  /*03c0*/  NOP ;  /* 0x0000000000007918 */ /* 0x000fe20000000000 */
[----:B------:R-:W-:Y:S01]  /*03d0*/  LOP3.LUT R10, R10, 0x3ffffffc, RZ, 0xc0, !PT ;  /* 0x3ffffffc0a0a7812 */ /* 0x000fe200078ec0ff */
[----:B------:R-:W-:Y:S01]  /*03e0*/  IMAD.MOV.U32 R22, RZ, RZ, 0x1 ;  /* 0x00000001ff167424 */ /* 0x000fe200078e00ff */
[----:B------:R-:W-:-:S02]  /*03f0*/  LEA.HI R9, R9, R8, RZ, 0x3 ;  /* 0x0000000809097211 */ /* 0x000fc400078f18ff */
[----:B------:R-:W3:Y:S01]  /*0400*/  LDC R13, c[0x0][0x140] ;  /* 0x00005000ff0d7b82 */ /* 0x000ee20000000800 */
[----:B------:R-:W-:Y:S01]  /*0410*/  IMAD.IADD R10, R5, 0x1, -R10 ;  /* 0x00000001050a7824 */ /* 0x000fe200078e0a0a */
[--C-:B------:R-:W-:Y:S02]  /*0420*/  SHF.R.S32.HI R6, RZ, 0x3, R9.reuse ;  /* 0x00000003ff067819 */ /* 0x100fe40000011409 */
[----:B------:R-:W-:Y:S02]  /*0430*/  SHF.R.S32.HI R9, RZ, 0x1f, R9 ;  /* 0x0000001fff097819 */ /* 0x000fe40000011409 */
[----:B------:R-:W-:Y:S02]  /*0440*/  ISETP.NE.AND P3, PT, R2, RZ, PT ;  /* 0x000000ff0200720c */ /* 0x000fe40003f65270 */
[----:B0-----:R-:W-:Y:S02]  /*0450*/  I2FP.F32.U32 R11, UR8 ;  /* 0x00000008000b7c45 */ /* 0x001fe40008201000 */
[----:B------:R-:W-:-:S02]  /*0460*/  LEA.HI R9, R9, R6, RZ, 0x2 ;  /* 0x0000000609097211 */ /* 0x000fc400078f10ff */
[----:B-----5:R-:W-:Y:S01]  /*0470*/  ISETP.NE.OR P0, PT, R0, RZ, !P0 ;  /* 0x000000ff0000720c */ /* 0x020fe20004705670 */
[----:B------:R-:W-:Y:S01]  /*0480*/  FMUL R11, R11, UR4 ;  /* 0x000000040b0b7c20 */ /* 0x000fe20008400000 */
[----:B------:R-:W-:Y:S01]  /*0490*/  LOP3.LUT R9, R9, 0xfffffffc, RZ, 0xc0, !PT ;  /* 0xfffffffc09097812 */ /* 0x000fe200078ec0ff */
[----:B------:R-:W-:Y:S01]  /*04a0*/  ULDC UR4, c[0x0][0x154] ;  /* 0x0000550000047ab9 */ /* 0x000fe20000000800 */
[----:B------:R-:W-:-:S03]  /*04b0*/  SHF.R.S32.HI R0, RZ, 0x1f, R3 ;  /* 0x0000001fff007819 */ /* 0x000fc60000011403 */
[----:B------:R-:W0:Y:S01]  /*04c0*/  F2I.U32.TRUNC.NTZ R11, R11 ;  /* 0x0000000b000b7305 */ /* 0x000e22000020f000 */
[----:B------:R-:W-:Y:S01]  /*04d0*/  IMAD.IADD R9, R6, 0x1, -R9 ;  /* 0x0000000106097824 */ /* 0x000fe200078e0a09 */
[----:B------:R-:W-:-:S03]  /*04e0*/  LEA.HI R0, R0, R3, RZ, 0x2 ;  /* 0x0000000300007211 */ /* 0x000fc600078f10ff */
[----:B------:R-:W-:Y:S01]  /*04f0*/  IMAD R10, R10, 0x4, R9 ;  /* 0x000000040a0a7824 */ /* 0x000fe200078e0209 */
[----:B------:R-:W-:Y:S01]  /*0500*/  VOTEU.ALL UP0, P0 ;  /* 0x00000000003f7886 */ /* 0x000fe20000000000 */
[----:B------:R-:W-:Y:S01]  /*0510*/  LOP3.LUT R0, R0, 0xfffffffc, RZ, 0xc0, !PT ;  /* 0xfffffffc00007812 */ /* 0x000fe200078ec0ff */
[----:B------:R-:W-:Y:S01]  /*0520*/  VOTEU.ALL UP1, P0 ;  /* 0x00000000003f7886 */ /* 0x000fe20000020000 */
[C---:B------:R-:W-:Y:S01]  /*0530*/  IMAD.SHL.U32 R19, R10.reuse, 0x4, RZ ;  /* 0x000000040a137824 */ /* 0x040fe200078e00ff */
[----:B------:R-:W-:Y:S01]  /*0540*/  SHF.R.S32.HI R9, RZ, 0x1f, R10 ;  /* 0x0000001fff097819 */ /* 0x000fe2000001140a */
[----:B------:R-:W5:Y:S01]  /*0550*/  @!UP0 S2UR UR7, SR_CgaCtaId ;  /* 0x00000000000789c3 */ /* 0x000f620000008800 */
[----:B------:R-:W-:Y:S01]  /*0560*/  IMAD.IADD R3, R3, 0x1, -R0 ;  /* 0x0000000103037824 */ /* 0x000fe200078e0a00 */
[----:B------:R-:W-:Y:S01]  /*0570*/  @!UP0 UMOV UR6, 0x400 ;  /* 0x0000040000068882 */ /* 0x000fe20000000000 */
[----:B------:R-:W-:Y:S01]  /*0580*/  LEA.HI R9, R9, R10, RZ, 0x2 ;  /* 0x0000000a09097211 */ /* 0x000fe200078f10ff */
[----:B0-----:R-:W-:Y:S01]  /*0590*/  IMAD.MOV R15, RZ, RZ, -R11 ;  /* 0x000000ffff0f7224 */ /* 0x001fe200078e0a0b */
[----:B------:R-:W-:-:S02]  /*05a0*/  LOP3.LUT R19, R10, 0xc, R19, 0x78, !PT ;  /* 0x0000000c0a137812 */ /* 0x000fc400078e7813 */
[----:B------:R-:W-:Y:S01]  /*05b0*/  LOP3.LUT R11, R9, 0xfffffffc, RZ, 0xc0, !PT ;  /* 0xfffffffc090b7812 */ /* 0x000fe200078ec0ff */
[----:B--2---:R-:W-:Y:S01]  /*05c0*/  IMAD R6, R12, R15, UR8 ;  /* 0x000000080c067e24 */ /* 0x004fe2000f8e020f */
[----:B-1----:R-:W-:Y:S01]  /*05d0*/  I2FP.F32.U32 R12, R4 ;  /* 0x00000004000c7245 */ /* 0x002fe20000201000 */
[----:B------:R-:W0:Y:S01]  /*05e0*/  LDC R9, c[0x0][0x148] ;  /* 0x00005200ff097b82 */ /* 0x000e220000000800 */
[----:B------:R-:W-:Y:S01]  /*05f0*/  ISETP.NE.AND P1, PT, R3, 0x3, PT ;  /* 0x000000030300780c */ /* 0x000fe20003f25270 */
[----:B------:R-:W-:Y:S01]  /*0600*/  IMAD.IADD R11, R10, 0x1, -R11 ;  /* 0x000000010a0b7824 */ /* 0x000fe200078e0a0b */
[----:B---3--:R-:W-:Y:S01]  /*0610*/  ISETP.EQ.U32.AND P2, PT, R13, 0x1, PT ;  /* 0x000000010d00780c */ /* 0x008fe20003f42070 */
[----:B------:R-:W-:Y:S01]  /*0620*/  FMUL R12, R12, UR4 ;  /* 0x000000040c0c7c20 */ /* 0x000fe20008400000 */
[----:B------:R-:W-:Y:S01]  /*0630*/  UMOV UR4, 0x20 ;  /* 0x0000002000047882 */ /* 0x000fe20000000000 */
[----:B------:R-:W-:Y:S01]  /*0640*/  ISETP.EQ.OR P1, PT, R3, RZ, !P1 ;  /* 0x000000ff0300720c */ /* 0x000fe20004f22670 */
[----:B------:R-:W-:-:S04]  /*0650*/  @!UP0 UIADD3 UR4, -UR4, 0x100000, URZ ;  /* 0x0010000004048890 */ /* 0x000fc8000fffe13f */
[----:B------:R-:W-:Y:S02]  /*0660*/  @!UP0 USHF.L.U32 UR5, UR4, 0xb, URZ ;  /* 0x0000000b04058899 */ /* 0x000fe4000800063f */
[----:B------:R-:W-:Y:S01]  /*0670*/  @!UP0 USHF.L.U32 UR4, UR4, 0x1, URZ ;  /* 0x0000000104048899 */ /* 0x000fe2000800063f */
[----:B------:R-:W-:Y:S01]  /*0680*/  ISETP.NE.AND P4, PT, R11, R6, PT ;  /* 0x000000060b00720c */ /* 0x000fe20003f85270 */
[----:B------:R-:W1:Y:S01]  /*0690*/  F2I.U32.TRUNC.NTZ R12, R12 ;  /* 0x0000000c000c7305 */ /* 0x000e62000020f000 */
[----:B------:R-:W-:Y:S01]  /*06a0*/  ISETP.EQ.AND P1, PT, R2, RZ, P1 ;  /* 0x000000ff0200720c */ /* 0x000fe20000f22270 */
[----:B-----5:R-:W-:-:S03]  /*06b0*/  @!UP0 ULEA UR6, UR7, UR6, 0x18 ;  /* 0x0000000607068291 */ /* 0x020fc6000f8ec03f */
[----:B------:R-:W-:Y:S01]  /*06c0*/  SEL R18, RZ, 0x1, !P1 ;  /* 0x00000001ff127807 */ /* 0x000fe20004800000 */
[----:B------:R-:W-:Y:S01]  /*06d0*/  VOTEU.ALL UP0, P0 ;  /* 0x00000000003f7886 */ /* 0x000fe20000000000 */
[----:B------:R-:W-:Y:S01]  /*06e0*/  LOP3.LUT P0, RZ, R8, 0x7, RZ, 0xc0, !PT ;  /* 0x0000000708ff7812 */ /* 0x000fe2000780c0ff */
[----:B------:R-:W-:-:S04]  /*06f0*/  VIADD R8, R2, 0xffffffff ;  /* 0xffffffff02087836 */ /* 0x000fc80000000000 */
[----:B------:R-:W-:Y:S02]  /*0700*/  @P4 SHF.R.S32.HI R0, RZ, 0x1f, R19 ;  /* 0x0000001fff004819 */ /* 0x000fe40000011413 */
[----:B------:R-:W-:Y:S01]  /*0710*/  ISETP.LT.U32.AND P0, PT, R19, 0x8, !P0 ;  /* 0x000000081300780c */ /* 0x000fe20004701070 */
[----:B-1----:R-:W-:Y:S01]  /*0720*/  IMAD.MOV R23, RZ, RZ, -R12 ;  /* 0x000000ffff177224 */ /* 0x002fe200078e0a0c */
[----:B------:R-:W-:Y:S01]  /*0730*/  @P4 LEA.HI R0, R0, R19, RZ, 0x2 ;  /* 0x0000001300004211 */ /* 0x000fe200078f10ff */
[----:B------:R-:W1:Y:S02]  /*0740*/  FENCE.VIEW.ASYNC.S ;  /* 0x00000000000073c6 */ /* 0x000e640000000000 */
[----:B-1----:R1:W2:Y:S01]  /*0750*/  @!UP0 SYNCS.EXCH.64 URZ, [UR6+0x60], UR4 ;  /* 0x00006004063f85b2 */ /* 0x0022a20008000100 */
[----:B------:R-:W-:Y:S01]  /*0760*/  ISETP.GE.U32.AND P6, PT, R8, 0x2, PT ;  /* 0x000000020800780c */ /* 0x000fe20003fc6070 */
[----:B0-----:R-:W-:Y:S01]  /*0770*/  IMAD R11, R9, R23, R4 ;  /* 0x00000017090b7224 */ /* 0x001fe200078e0204 */
[----:B------:R-:W-:-:S02]  /*0780*/  @P4 SHF.R.S32.HI R0, RZ, 0x2, R0 ;  /* 0x00000002ff004819 */ /* 0x000fc40000011400 */
[----:B------:R-:W-:Y:S02]  /*0790*/  SEL R18, R18, 0x2, P6 ;  /* 0x0000000212127807 */ /* 0x000fe40003000000 */
[----:B------:R-:W-:Y:S02]  /*07a0*/  @P4 ISETP.NE.AND P5, PT, R0, R11, PT ;  /* 0x0000000b0000420c */ /* 0x000fe40003fa5270 */
[----:B------:R-:W-:Y:S02]  /*07b0*/  SEL R11, RZ, 0x1, !P0 ;  /* 0x00000001ff0b7807 */ /* 0x000fe40004000000 */
[----:B------:R-:W-:Y:S02]  /*07c0*/  @P4 SEL R22, RZ, 0x1, P5 ;  /* 0x00000001ff164807 */ /* 0x000fe40002800000 */
[----:B------:R-:W-:Y:S02]  /*07d0*/  LOP3.LUT R0, R95, 0x7f, RZ, 0xc0, !PT ;  /* 0x0000007f5f007812 */ /* 0x000fe400078ec0ff */
[----:B------:R-:W-:Y:S01]  /*07e0*/  LOP3.LUT R22, R22, R11, RZ, 0xc0, !PT ;  /* 0x0000000b16167212 */ /* 0x000fe200078ec0ff */
[----:B------:R1:W0:Y:S01]  /*07f0*/  @!UP1 SYNCS.EXCH.64 URZ, [UR6+0x68], UR4 ;  /* 0x00006804063f95b2 */ /* 0x0002220008000100 */
[----:B------:R-:W-:Y:S01]  /*0800*/  NOP ;  /* 0x0000000000007918 */ /* 0x000fe20000000000 */
[----:B-12---:R-:W-:Y:S05]  /*0810*/  @!P2 BRA `(.L_x_3) ;  /* 0x000000000008a947 */ /* 0x006fea0003800000 */
[----:B0---4-:R-:W-:Y:S01]  /*0820*/  UCGABAR_ARV ;  /* 0x00000000000079c7 */ /* 0x011fe20008000000 */
[----:B------:R-:W-:Y:S05]  /*0830*/  BRA `(.L_x_4) ;  /* 0x0000000000047947 */ /* 0x000fea0003800000 */
.L_x_3:
[----:B0---4-:R-:W-:Y:S01]  /*0840*/  NOP ;  /* 0x0000000000007918 */ /* 0x011fe20000000000 */
.L_x_4:
[----:B------:R-:W0:Y:S01]  /*0850*/  LDC R2, c[0x0][0x65c] ;  /* 0x00019700ff027b82 */ /* 0x000e220000000800 */
[----:B------:R-:W-:Y:S02]  /*0860*/  IMAD.U32 R10, RZ, RZ, UR8 ;  /* 0x00000008ff0a7e24 */ /* 0x000fe4000f8e00ff */
[----:B------:R-:W-:Y:S01]  /*0870*/  IMAD.MOV.U32 R11, RZ, RZ, RZ ;  /* 0x000000ffff0b7224 */ /* 0x000fe200078e00ff */
[----:B0-----:R-:W-:-:S04]  /*0880*/  ISETP.NE.AND P1, PT, R2, 0x1, PT ;  /* 0x000000010200780c */ /* 0x001fc80003f25270 */
[----:B------:R-:W-:-:S09]  /*0890*/  P2R R5, PR, RZ, 0x2 ;  /* 0x00000002ff057803 */ /* 0x000fd20000000000 */
[----:B------:R-:W0:Y:S01]  /*08a0*/  @P1 LDC R17, c[0x0][0x10] ;  /* 0x00000400ff111b82 */ /* 0x000e220000000800 */
[----:B------:R-:W-:Y:S02]  /*08b0*/  @P1 IMAD.MOV.U32 R5, RZ, RZ, RZ ;  /* 0x000000ffff051224 */ /* 0x000fe400078e00ff */
[----:B------:R-:W-:-:S05]  /*08c0*/  @P1 IMAD.MOV.U32 R15, RZ, RZ, RZ ;  /* 0x000000ffff0f1224 */ /* 0x000fca00078e00ff */
[----:B------:R-:W1:Y:S01]  /*08d0*/  @!P1 LDC R13, c[0x0][0xc] ;  /* 0x00000300ff0d9b82 */ /* 0x000e620000000800 */
[----:B------:R-:W-:Y:S01]  /*08e0*/  ULDC UR4, c[0x0][0xc] ;  /* 0x0000030000047ab9 */ /* 0x000fe20000000800 */
[----:B------:R-:W-:Y:S01]  /*08f0*/  ULDC UR5, c[0x0][0x10] ;  /* 0x0000040000057ab9 */ /* 0x000fe20000000800 */
[----:B------:R-:W-:Y:S01]  /*0900*/  ULDC UR6, c[0x0][0x14] ;  /* 0x0000050000067ab9 */ /* 0x000fe20000000800 */
[----:B------:R-:W-:-:S04]  /*0910*/  UIMAD.WIDE.U32 UR4, UR4, UR5, URZ ;  /* 0x00000005040472a5 */ /* 0x000fc8000f8e003f */
[----:B------:R-:W-:Y:S02]  /*0920*/  UIMAD.WIDE.U32 UR36, UR4, UR6, URZ ;  /* 0x00000006042472a5 */ /* 0x000fe4000f8e003f */
[----:B------:R-:W-:-:S04]  /*0930*/  UIMAD UR42, UR5, UR6, URZ ;  /* 0x00000006052a72a4 */ /* 0x000fc8000f8e023f */
[----:B------:R-:W-:Y:S01]  /*0940*/  UIADD3 UR42, UR37, UR42, URZ ;  /* 0x0000002a252a7290 */ /* 0x000fe2000fffe03f */
[----:B0-----:R-:W-:-:S04]  /*0950*/  @P1 IMAD.WIDE.U32 R16, R17, UR8, R4 ;  /* 0x0000000811101c25 */ /* 0x001fc8000f8e0004 */
[----:B------:R-:W-:Y:S02]  /*0960*/  @P1 IMAD.IADD R17, R17, 0x1, R15 ;  /* 0x0000000111111824 */ /* 0x000fe400078e020f */
[----:B-1----:R-:W-:-:S04]  /*0970*/  @!P1 IMAD.WIDE.U32 R10, R4, R13, R10 ;  /* 0x0000000d040a9225 */ /* 0x002fc800078e000a */
[----:B------:R-:W-:Y:S02]  /*0980*/  @!P1 IMAD.MOV.U32 R16, RZ, RZ, R10 ;  /* 0x000000ffff109224 */ /* 0x000fe400078e000a */
[----:B------:R-:W-:Y:S01]  /*0990*/  @!P1 IMAD.MOV.U32 R17, RZ, RZ, R11 ;  /* 0x000000ffff119224 */ /* 0x000fe200078e000b */
[----:B------:R-:W-:Y:S06]  /*09a0*/  @!P2 BRA `(.L_x_5) ;  /* 0x00000000000ca947 */ /* 0x000fec0003800000 */
[----:B------:R-:W-:Y:S01]  /*09b0*/  UCGABAR_WAIT ;  /* 0x0000000000007dc7 */ /* 0x000fe20008000000 */
[----:B------:R-:W-:Y:S01]  /*09c0*/  CCTL.IVALL ;  /* 0x00000000ff00798f */ /* 0x000fe20002000000 */
[----:B------:R-:W-:Y:S05]  /*09d0*/  BRA `(.L_x_6) ;  /* 0x0000000000047947 */ /* 0x000fea0003800000 */
.L_x_5:
[----:B------:R-:W-:Y:S06]  /*09e0*/  BAR.SYNC.DEFER_BLOCKING 0x0 ;  /* 0x0000000000007b1d */ /* 0x000fec0000010000 */
.L_x_6:
[----:B------:R-:W-:Y:S05]  /*09f0*/  @!P3 BRA `(.L_x_7) ;  /* 0x0000005c00a4b947 */ /* 0x000fea0003800000 */
[----:B------:R-:W-:-:S13]  /*0a00*/  ISETP.GT.U32.AND P0, PT, R8, 0x1, PT ;  /* 0x000000010800780c */ /* 0x000fda0003f04070 */
[----:B------:R-:W-:Y:S05]  /*0a10*/  @P0 EXIT ;  /* 0x000000000000094d */ /* 0x000fea0003800000 */
[----:B------:R-:W-:Y:S01]  /*0a20*/  ULDC.64 UR4, c[0x0][0x650] ;  /* 0x0001940000047ab9 */ /* 0x000fe20000000a00 */
[----:B------:R-:W-:Y:S01]  /*0a30*/  PRMT R3, RZ, 0x7610, R3 ;  /* 0x00007610ff037816 */ /* 0x000fe20000000003 */
[----:B------:R-:W-:Y:S01]  /*0a40*/  IMAD.MOV.U32 R103, RZ, RZ, -0x1 ;  /* 0xffffffffff677424 */ /* 0x000fe200078e00ff */
[----:B------:R-:W-:Y:S01]  /*0a50*/  ISETP.GE.U32.AND P0, PT, R16, UR4, PT ;  /* 0x0000000410007c0c */ /* 0x000fe2000bf06070 */
[----:B------:R-:W-:Y:S02]  /*0a60*/  IMAD.MOV.U32 R100, RZ, RZ, -0x1 ;  /* 0xffffffffff647424 */ /* 0x000fe400078e00ff */
[----:B------:R-:W-:Y:S01]  /*0a70*/  IMAD.MOV.U32 R101, RZ, RZ, -0x1 ;  /* 0xffffffffff657424 */ /* 0x000fe200078e00ff */
[----:B------:R-:W-:-:S13]  /*0a80*/  ISETP.GE.U32.AND.EX P0, PT, R17, UR5, PT, P0 ;  /* 0x0000000511007c0c */ /* 0x000fda000bf06100 */
[----:B------:R-:W-:Y:S05]  /*0a90*/  @P0 BRA `(.L_x_8) ;  /* 0x0000000400280947 */ /* 0x000fea0003800000 */
[----:B------:R-:W0:Y:S01]  /*0aa0*/  LDC.64 R24, c[0x0][0x628] ;  /* 0x00018a00ff187b82 */ /* 0x000e220000000a00 */
[----:B------:R-:W-:Y:S02]  /*0ab0*/  IMAD.MOV.U32 R10, RZ, RZ, R16 ;  /* 0x000000ffff0a7224 */ /* 0x000fe400078e0010 */
[----:B------:R-:W-:-:S05]  /*0ac0*/  IMAD.MOV.U32 R11, RZ, RZ, R17 ;  /* 0x000000ffff0b7224 */ /* 0x000fca00078e0011 */
[----:B------:R-:W1:Y:S08]  /*0ad0*/  LDC R8, c[0x0][0x630] ;  /* 0x00018c00ff087b82 */ /* 0x000e700000000800 */
[----:B------:R-:W2:Y:S01]  /*0ae0*/  LDC.64 R26, c[0x0][0x620] ;  /* 0x00018800ff1a7b82 */ /* 0x000ea20000000a00 */
[----:B0-----:R-:W-:-:S04]  /*0af0*/  ISETP.NE.U32.AND P0, PT, R24, RZ, PT ;  /* 0x000000ff1800720c */ /* 0x001fc80003f05070 */
[----:B------:R-:W-:-:S13]  /*0b00*/  ISETP.NE.AND.EX P0, PT, R25, RZ, PT, P0 ;  /* 0x000000ff1900720c */ /* 0x000fda0003f05300 */
[----:B-12---:R-:W-:Y:S05]  /*0b10*/  @!P0 BRA `(.L_x_9) ;  /* 0x0000000000288947 */ /* 0x006fea0003800000 */
[----:B------:R-:W0:Y:S02]  /*0b20*/  LDC R3, c[0x0][0x634] ;  /* 0x00018d00ff037b82 */ /* 0x000e240000000800 */
[----:B0-----:R-:W-:-:S05]  /*0b30*/  IADD3 R3, P0, R16, R3, RZ ;  /* 0x0000000310037210 */ /* 0x001fca0007f1e0ff */
[----:B------:R-:W-:-:S04]  /*0b40*/  IMAD.X R21, RZ, RZ, R17, P0 ;  /* 0x000000ffff157224 */ /* 0x000fc800000e0611 */
[----:B------:R-:W-:-:S04]  /*0b50*/  IMAD.WIDE.U32 R10, R21, R24, RZ ;  /* 0x00000018150a7225 */ /* 0x000fc800078e00ff */
[----:B------:R-:W-:-:S04]  /*0b60*/  IMAD.WIDE.U32 R12, P0, R3, R25, R10 ;  /* 0x00000019030c7225 */ /* 0x000fc8000780000a */
[----:B------:R-:W-:-:S04]  /*0b70*/  IMAD.WIDE.U32 R10, R3, R24, RZ ;  /* 0x00000018030a7225 */ /* 0x000fc800078e00ff */
[----:B------:R-:W-:Y:S01]  /*0b80*/  IMAD.X R15, RZ, RZ, RZ, P0 ;  /* 0x000000ffff0f7224 */ /* 0x000fe200000e06ff */
[----:B------:R-:W-:Y:S01]  /*0b90*/  IADD3 RZ, P0, R11, R12, RZ ;  /* 0x0000000c0bff7210 */ /* 0x000fe20007f1e0ff */
[----:B------:R-:W-:-:S04]  /*0ba0*/  IMAD.MOV.U32 R14, RZ, RZ, R13 ;  /* 0x000000ffff0e7224 */ /* 0x000fc800078e000d */
[----:B------:R-:W-:-:S08]  /*0bb0*/  IMAD.WIDE.U32.X R10, R21, R25, R14, P0 ;  /* 0x00000019150a7225 */ /* 0x000fd000000e040e */
.L_x_9:
[----:B------:R-:W0:Y:S01]  /*0bc0*/  LDC.64 R30, c[0x0][0x640] ;  /* 0x00019000ff1e7b82 */ /* 0x000e220000000a00 */
[-CC-:B------:R-:W-:Y:S01]  /*0bd0*/  SHF.R.U64 R101, R10, R8.reuse, R11.reuse ;  /* 0x000000080a657219 */ /* 0x180fe2000000120b */
[----:B------:R-:W-:Y:S01]  /*0be0*/  IMAD R29, R9, R23, R4 ;  /* 0x00000017091d7224 */ /* 0x000fe200078e0204 */
[----:B------:R-:W-:Y:S01]  /*0bf0*/  SHF.R.U32.HI R3, RZ, R8, R11 ;  /* 0x00000008ff037219 */ /* 0x000fe2000001160b */
[----:B------:R-:W-:Y:S01]  /*0c00*/  IMAD.MOV.U32 R23, RZ, RZ, 0x1 ;  /* 0x00000001ff177424 */ /* 0x000fe200078e00ff */
[----:B------:R-:W-:-:S03]  /*0c10*/  IADD3 R5, P0, RZ, -R101, RZ ;  /* 0x80000065ff057210 */ /* 0x000fc60007f1e0ff */
[----:B------:R-:W1:Y:S02]  /*0c20*/  LDC R12, c[0x0][0x618] ;  /* 0x00018600ff0c7b82 */ /* 0x000e640000000800 */
[----:B------:R-:W-:Y:S02]  /*0c30*/  IMAD.X R3, RZ, RZ, ~R3, P0 ;  /* 0x000000ffff037224 */ /* 0x000fe400000e0e03 */
[----:B------:R-:W-:-:S04]  /*0c40*/  IMAD.WIDE.U32 R10, R5, R26, R16 ;  /* 0x0000001a050a7225 */ /* 0x000fc800078e0010 */
[----:B------:R-:W2:Y:S01]  /*0c50*/  LDC R20, c[0x0][0x608] ;  /* 0x00018200ff147b82 */ /* 0x000ea20000000800 */
[----:B------:R-:W-:Y:S02]  /*0c60*/  IMAD R8, R3, R26, RZ ;  /* 0x0000001a03087224 */ /* 0x000fe400078e02ff */
[----:B------:R-:W-:Y:S02]  /*0c70*/  IMAD.MOV.U32 R3, RZ, RZ, -0x1 ;  /* 0xffffffffff037424 */ /* 0x000fe400078e00ff */
[----:B------:R-:W-:-:S03]  /*0c80*/  IMAD R5, R5, R27, R8 ;  /* 0x0000001b05057224 */ /* 0x000fc600078e0208 */
[----:B------:R-:W3:Y:S01]  /*0c90*/  LDC R28, c[0x0][0x658] ;  /* 0x00019600ff1c7b82 */ /* 0x000ee20000000800 */
[----:B------:R-:W-:Y:S01]  /*0ca0*/  IMAD.IADD R5, R11, 0x1, R5 ;  /* 0x000000010b057824 */ /* 0x000fe200078e0205 */
[----:B0-----:R-:W-:-:S04]  /*0cb0*/  ISETP.NE.U32.AND P0, PT, R30, RZ, PT ;  /* 0x000000ff1e00720c */ /* 0x001fc80003f05070 */
[----:B------:R-:W-:Y:S02]  /*0cc0*/  ISETP.NE.AND.EX P0, PT, R31, RZ, PT, P0 ;  /* 0x000000ff1f00720c */ /* 0x000fe40003f05300 */
[----:B------:R-:W0:Y:S01]  /*0cd0*/  LDC R24, c[0x0][0x600] ;  /* 0x00018000ff187b82 */ /* 0x000e220000000800 */
[-CC-:B-1----:R-:W-:Y:S02]  /*0ce0*/  SHF.R.U64 R14, R10, R12.reuse, R5.reuse ;  /* 0x0000000c0a0e7219 */ /* 0x182fe40000001205 */
[----:B------:R-:W-:-:S05]  /*0cf0*/  SHF.R.U32.HI R5, RZ, R12, R5 ;  /* 0x0000000cff057219 */ /* 0x000fca0000011605 */
[----:B------:R-:W1:Y:S01]  /*0d00*/  LDC R15, c[0x0][0x648] ;  /* 0x00019200ff0f7b82 */ /* 0x000e620000000800 */
[-CC-:B--2---:R-:W-:Y:S02]  /*0d10*/  SHF.R.U64 R27, R14, R20.reuse, R5.reuse ;  /* 0x000000140e1b7219 */ /* 0x184fe40000001205 */
[----:B------:R-:W-:-:S05]  /*0d20*/  SHF.R.U32.HI R5, RZ, R20, R5 ;  /* 0x00000014ff057219 */ /* 0x000fca0000011605 */
[----:B------:R-:W2:Y:S01]  /*0d30*/  LDC R21, c[0x0][0x638] ;  /* 0x00018e00ff157b82 */ /* 0x000ea20000000800 */
[-CC-:B---3--:R-:W-:Y:S02]  /*0d40*/  SHF.R.U64 R20, R27, R28.reuse, R5.reuse ;  /* 0x0000001c1b147219 */ /* 0x188fe40000001205 */
[-C--:B------:R-:W-:Y:S02]  /*0d50*/  SHF.L.U32 R3, R3, R28.reuse, RZ ;  /* 0x0000001c03037219 */ /* 0x080fe400000006ff */
[----:B------:R-:W-:Y:S01]  /*0d60*/  SHF.R.U32.HI R5, RZ, R28, R5 ;  /* 0x0000001cff057219 */ /* 0x000fe20000011605 */
[----:B------:R-:W-:Y:S01]  /*0d70*/  IMAD.MOV.U32 R4, RZ, RZ, R20 ;  /* 0x000000ffff047224 */ /* 0x000fe200078e0014 */
[----:B------:R-:W-:Y:S01]  /*0d80*/  LOP3.LUT R12, RZ, R3, RZ, 0x33, !PT ;  /* 0x00000003ff0c7212 */ /* 0x000fe200078e33ff */
[----:B------:R-:W3:Y:S01]  /*0d90*/  LDC R25, c[0x0][0x610] ;  /* 0x00018400ff197b82 */ /* 0x000ee20000000800 */
[----:B------:R-:W-:Y:S05]  /*0da0*/  @!P0 BRA `(.L_x_10) ;  /* 0x0000000000288947 */ /* 0x000fea0003800000 */
[----:B------:R-:W4:Y:S02]  /*0db0*/  LDC R3, c[0x0][0x64c] ;  /* 0x00019300ff037b82 */ /* 0x000f240000000800 */
[----:B----4-:R-:W-:-:S05]  /*0dc0*/  IADD3 R3, P0, R20, R3, RZ ;  /* 0x0000000314037210 */ /* 0x010fca0007f1e0ff */
        /* <DEDUP_REMOVED lines=8> */
.L_x_10:
[----:B-1----:R-:W-:Y:S01]  /*0e50*/  SHF.R.U64 R4, R4, R15, R5 ;  /* 0x0000000f04047219 */ /* 0x002fe20000001205 */
[----:B0-----:R-:W-:Y:S01]  /*0e60*/  VIADD R5, R24, 0xffffffff ;  /* 0xffffffff18057836 */ /* 0x001fe20000000000 */
[----:B------:R-:W-:Y:S02]  /*0e70*/  SHF.L.U32 R3, R23, R28, RZ ;  /* 0x0000001c17037219 */ /* 0x000fe400000006ff */
[----:B------:R-:W-:Y:S01]  /*0e80*/  LOP3.LUT R12, R27, R12, RZ, 0xc0, !PT ;  /* 0x0000000c1b0c7212 */ /* 0x000fe200078ec0ff */
[----:B------:R-:W-:Y:S01]  /*0e90*/  IMAD.MOV R8, RZ, RZ, -R4 ;  /* 0x000000ffff087224 */ /* 0x000fe200078e0a04 */
[----:B------:R-:W-:Y:S02]  /*0ea0*/  SEL R6, R6, R29, !P1 ;  /* 0x0000001d06067207 */ /* 0x000fe40004800000 */
[----:B------:R-:W-:Y:S01]  /*0eb0*/  LOP3.LUT R5, R14, R5, RZ, 0xc0, !PT ;  /* 0x000000050e057212 */ /* 0x000fe200078ec0ff */
[----:B------:R-:W-:Y:S02]  /*0ec0*/  IMAD R9, R3, R4, R12 ;  /* 0x0000000403097224 */ /* 0x000fe400078e020c */
[----:B--2---:R-:W-:-:S02]  /*0ed0*/  IMAD R3, R8, R21, R20 ;  /* 0x0000001508037224 */ /* 0x004fc400078e0214 */
[----:B---3--:R-:W-:Y:S02]  /*0ee0*/  IMAD R6, R9, R25, R6 ;  /* 0x0000001909067224 */ /* 0x008fe400078e0206 */
[----:B------:R-:W-:Y:S02]  /*0ef0*/  IMAD R103, R3, R24, R5 ;  /* 0x0000001803677224 */ /* 0x000fe400078e0205 */
[----:B------:R-:W-:-:S03]  /*0f00*/  IMAD.MOV.U32 R4, RZ, RZ, 0x1 ;  /* 0x00000001ff047424 */ /* 0x000fc600078e00ff */
[----:B------:R-:W-:Y:S02]  /*0f10*/  SEL R100, R103, R6, !P1 ;  /* 0x0000000667647207 */ /* 0x000fe40004800000 */
[----:B------:R-:W-:Y:S02]  /*0f20*/  PRMT R3, R4, 0x7610, R3 ;  /* 0x0000761004037816 */ /* 0x000fe40000000003 */
[----:B------:R-:W-:-:S07]  /*0f30*/  SEL R103, R6, R103, !P1 ;  /* 0x0000006706677207 */ /* 0x000fce0004800000 */
.L_x_8:
[----:B------:R-:W-:-:S08]  /*0f40*/  NOP ;  /* 0x0000000000007918 */ /* 0x000fd00000000000 */
[----:B------:R-:W0:Y:S02]  /*0f50*/  USETMAXREG.TRY_ALLOC.CTAPOOL UP0, 0xe8 ;  /* 0x000000e8000079c8 */ /* 0x000e240008000600 */
[----:B0-----:R-:W-:-:S13]  /*0f60*/  PLOP3.LUT P0, PT, PT, PT, UP0, 0x80, 0x0 ;  /* 0x000000000000781c */ /* 0x001fda0003f0f008 */
[----:B------:R-:W-:Y:S05]  /*0f70*/  @!P0 BRA `(.L_x_8) ;  /* 0xfffffffc00f08947 */ /* 0x000fea000383ffff */
[----:B------:R-:W-:Y:S01]  /*0f80*/  ULDC.64 UR4, c[0x0][0x598] ;  /* 0x0001660000047ab9 */ /* 0x000fe20000000a00 */
[----:B------:R-:W-:Y:S01]  /*0f90*/  ULDC.64 UR38, c[0x0][0x208] ;  /* 0x0000820000267ab9 */ /* 0x000fe20000000a00 */
[----:B------:R-:W-:-:S04]  /*0fa0*/  ISETP.NE.U32.AND P0, PT, RZ, UR4, PT ;  /* 0x00000004ff007c0c */ /* 0x000fc8000bf05070 */
[----:B------:R-:W-:-:S13]  /*0fb0*/  ISETP.NE.AND.EX P0, PT, RZ, UR5, PT, P0 ;  /* 0x00000005ff007c0c */ /* 0x000fda000bf05300 */
[----:B------:R-:W-:Y:S05]  /*0fc0*/  @!P0 BRA `(.L_x_11) ;  /* 0x00000000001c8947 */ /* 0x000fea0003800000 */
[----:B------:R-:W0:Y:S02]  /*0fd0*/  LDC.64 R4, c[0x0][0x598] ;  /* 0x00016600ff047b82 */ /* 0x000e240000000a00 */
[----:B0-----:R-:W2:Y:S02]  /*0fe0*/  LDG.E.64 R4, desc[UR38][R4.64] ;  /* 0x0000002604047981 */ /* 0x001ea4000c1e1b00 */
[----:B--2---:R-:W-:-:S04]  /*0ff0*/  ISETP.NE.U32.AND P0, PT, R4, RZ, PT ;  /* 0x000000ff0400720c */ /* 0x004fc80003f05070 */
[----:B------:R-:W-:-:S13]  /*1000*/  ISETP.NE.AND.EX P0, PT, R5, RZ, PT, P0 ;  /* 0x000000ff0500720c */ /* 0x000fda0003f05300 */
[----:B------:R-:W-:Y:S05]  /*1010*/  @!P0 BRA `(.L_x_11) ;  /* 0x0000000000088947 */ /* 0x000fea0003800000 */
[----:B------:R0:W5:Y:S01]  /*1020*/  LD.E R23, desc[UR38][R4.64] ;  /* 0x0000002604177980 */ /* 0x000162000c101900 */
[----:B------:R-:W-:Y:S05]  /*1030*/  BRA `(.L_x_12) ;  /* 0x0000000000247947 */ /* 0x000fea0003800000 */
.L_x_11:
[----:B------:R-:W-:Y:S02]  /*1040*/  ULDC.64 UR4, c[0x0][0x588] ;  /* 0x0001620000047ab9 */ /* 0x000fe40000000a00 */
[----:B------:R-:W-:-:S04]  /*1050*/  ISETP.NE.U32.AND P0, PT, RZ, UR4, PT ;  /* 0x00000004ff007c0c */ /* 0x000fc8000bf05070 */
[----:B------:R-:W-:-:S13]  /*1060*/  ISETP.NE.AND.EX P0, PT, RZ, UR5, PT, P0 ;  /* 0x00000005ff007c0c */ /* 0x000fda000bf05300 */
[----:B------:R-:W-:Y:S05]  /*1070*/  @!P0 BRA `(.L_x_13) ;  /* 0x00000000000c8947 */ /* 0x000fea0003800000 */
[----:B------:R-:W0:Y:S02]  /*1080*/  LDC.64 R4, c[0x0][0x588] ;  /* 0x00016200ff047b82 */ /* 0x000e240000000a00 */
[----:B0-----:R1:W5:Y:S01]  /*1090*/  LDG.E R23, desc[UR38][R4.64] ;  /* 0x0000002604177981 */ /* 0x001362000c1e1900 */
[----:B------:R-:W-:Y:S05]  /*10a0*/  BRA `(.L_x_12) ;  /* 0x0000000000087947 */ /* 0x000fea0003800000 */
.L_x_13:
[----:B------:R-:W-:Y:S02]  /*10b0*/  ULDC UR4, c[0x0][0x580] ;  /* 0x0001600000047ab9 */ /* 0x000fe40000000800 */
[----:B------:R-:W-:-:S07]  /*10c0*/  IMAD.U32 R23, RZ, RZ, UR4 ;  /* 0x00000004ff177e24 */ /* 0x000fce000f8e00ff */
.L_x_12:
[----:B------:R-:W-:Y:S02]  /*10d0*/  ULDC.64 UR4, c[0x0][0x5a0] ;  /* 0x0001680000047ab9 */ /* 0x000fe40000000a00 */
[----:B------:R-:W-:-:S04]  /*10e0*/  ISETP.NE.U32.AND P0, PT, RZ, UR4, PT ;  /* 0x00000004ff007c0c */ /* 0x000fc8000bf05070 */
[----:B------:R-:W-:-:S13]  /*10f0*/  ISETP.NE.AND.EX P0, PT, RZ, UR5, PT, P0 ;  /* 0x00000005ff007c0c */ /* 0x000fda000bf05300 */
[----:B------:R-:W-:Y:S05]  /*1100*/  @!P0 BRA `(.L_x_14) ;  /* 0x00000000001c8947 */ /* 0x000fea0003800000 */
[----:B01----:R-:W0:Y:S02]  /*1110*/  LDC.64 R4, c[0x0][0x5a0] ;  /* 0x00016800ff047b82 */ /* 0x003e240000000a00 */
[----:B0-----:R-:W2:Y:S02]  /*1120*/  LDG.E.64 R4, desc[UR38][R4.64] ;  /* 0x0000002604047981 */ /* 0x001ea4000c1e1b00 */
[----:B--2---:R-:W-:-:S04]  /*1130*/  ISETP.NE.U32.AND P0, PT, R4, RZ, PT ;  /* 0x000000ff0400720c */ /* 0x004fc80003f05070 */
[----:B------:R-:W-:-:S13]  /*1140*/  ISETP.NE.AND.EX P0, PT, R5, RZ, PT, P0 ;  /* 0x000000ff0500720c */ /* 0x000fda0003f05300 */
[----:B------:R-:W-:Y:S05]  /*1150*/  @!P0 BRA `(.L_x_14) ;  /* 0x0000000000088947 */ /* 0x000fea0003800000 */
[----:B------:R0:W5:Y:S01]  /*1160*/  LD.E R90, desc[UR38][R4.64] ;  /* 0x00000026045a7980 */ /* 0x000162000c101900 */
[----:B------:R-:W-:Y:S05]  /*1170*/  BRA `(.L_x_15) ;  /* 0x0000000000247947 */ /* 0x000fea0003800000 */
.L_x_14:
[----:B------:R-:W-:Y:S02]  /*1180*/  ULDC.64 UR4, c[0x0][0x590] ;  /* 0x0001640000047ab9 */ /* 0x000fe40000000a00 */
[----:B------:R-:W-:-:S04]  /*1190*/  ISETP.NE.U32.AND P0, PT, RZ, UR4, PT ;  /* 0x00000004ff007c0c */ /* 0x000fc8000bf05070 */
[----:B------:R-:W-:-:S13]  /*11a0*/  ISETP.NE.AND.EX P0, PT, RZ, UR5, PT, P0 ;  /* 0x00000005ff007c0c */ /* 0x000fda000bf05300 */
[----:B------:R-:W-:Y:S05]  /*11b0*/  @!P0 BRA `(.L_x_16) ;  /* 0x00000000000c8947 */ /* 0x000fea0003800000 */
[----:B------:R-:W2:Y:S02]  /*11c0*/  LDC.64 R90, c[0x0][0x590] ;  /* 0x00016400ff5a7b82 */ /* 0x000ea40000000a00 */
[----:B--2---:R2:W5:Y:S01]  /*11d0*/  LDG.E R90, desc[UR38][R90.64] ;  /* 0x000000265a5a7981 */ /* 0x004562000c1e1900 */
[----:B------:R-:W-:Y:S05]  /*11e0*/  BRA `(.L_x_15) ;  /* 0x0000000000087947 */ /* 0x000fea0003800000 */
.L_x_16:
[----:B------:R-:W-:Y:S02]  /*11f0*/  ULDC UR4, c[0x0][0x584] ;  /* 0x0001610000047ab9 */ /* 0x000fe40000000800 */
[----:B------:R-:W-:-:S07]  /*1200*/  IMAD.U32 R90, RZ, RZ, UR4 ;  /* 0x00000004ff5a7e24 */ /* 0x000fce000f8e00ff */
.L_x_15:
[----:B------:R-:W-:-:S13]  /*1210*/  LOP3.LUT P0, RZ, R3, 0xff, RZ, 0xc0, !PT ;  /* 0x000000ff03ff7812 */ /* 0x000fda000780c0ff */
[----:B------:R-:W-:Y:S05]  /*1220*/  @!P0 EXIT ;  /* 0x000000000000894d */ /* 0x000fea0003800000 */
[----:B------:R-:W3:Y:S01]  /*1230*/  LDC R93, c[0x0][0x658] ;  /* 0x00019600ff5d7b82 */ /* 0x000ee20000000800 */
[----:B------:R-:W-:Y:S01]  /*1240*/  LOP3.LUT R7, R7, 0x1, RZ, 0xc0, !PT ;  /* 0x0000000107077812 */ /* 0x000fe200078ec0ff */
[----:B------:R-:W-:Y:S01]  /*1250*/  ULDC.64 UR6, c[0x0][0x288] ;  /* 0x0000a20000067ab9 */ /* 0x000fe20000000a00 */
[----:B------:R-:W-:Y:S01]  /*1260*/  SHF.R.U32.HI R3, RZ, 0x2, R95 ;  /* 0x00000002ff037819 */ /* 0x000fe2000001165f */
[----:B------:R-:W-:Y:S01]  /*1270*/  UIADD3 UR4, UR7, 0x3f, URZ ;  /* 0x0000003f07047890 */ /* 0x000fe2000fffe03f */
[----:B------:R-:W-:Y:S01]  /*1280*/  SHF.R.U32.HI R0, RZ, 0x1, R0 ;  /* 0x00000001ff007819 */ /* 0x000fe20000011600 */
[----:B------:R-:W-:Y:S01]  /*1290*/  IMAD.SHL.U32 R88, R7, 0x40, RZ ;  /* 0x0000004007587824 */ /* 0x000fe200078e00ff */
[----:B------:R-:W-:Y:S01]  /*12a0*/  LOP3.LUT R3, R3, 0x7, RZ, 0xc0, !PT ;  /* 0x0000000703037812 */ /* 0x000fe200078ec0ff */
[----:B------:R-:W4:Y:S01]  /*12b0*/  LDC.64 R8, c[0x0][0x5c8] ;  /* 0x00017200ff087b82 */ /* 0x000f220000000a00 */
[----:B------:R-:W-:Y:S01]  /*12c0*/  USHF.R.S32.HI UR5, URZ, 0x1f, UR4 ;  /* 0x0000001f3f057899 */ /* 0x000fe20008011404 */
[----:B------:R-:W-:Y:S01]  /*12d0*/  LOP3.LUT R0, R0, 0x30, RZ, 0xc0, !PT ;  /* 0x0000003000007812 */ /* 0x000fe200078ec0ff */
[----:B------:R-:W-:Y:S01]  /*12e0*/  IMAD.MOV.U32 R6, RZ, RZ, 0x1 ;  /* 0x00000001ff067424 */ /* 0x000fe200078e00ff */
[--C-:B------:R-:W-:Y:S01]  /*12f0*/  LOP3.LUT R88, R88, 0x40, R3.reuse, 0xe2, !PT ;  /* 0x0000004058587812 */ /* 0x100fe200078ee203 */
[----:B------:R-:W-:Y:S01]  /*1300*/  ULEA.HI UR5, UR5, UR4, URZ, 0x6 ;  /* 0x0000000405057291 */ /* 0x000fe2000f8f303f */
[-C--:B01----:R-:W-:Y:S01]  /*1310*/  IADD3 R4, RZ, -R0.reuse, -R3 ;  /* 0x80000000ff047210 */ /* 0x083fe20007ffe803 */
[----:B------:R-:W-:Y:S01]  /*1320*/  IMAD.U32 R5, RZ, RZ, UR6 ;  /* 0x00000006ff057e24 */ /* 0x000fe2000f8e00ff */
[----:B------:R-:W0:Y:S01]  /*1330*/  LDC R97, c[0x0][0x600] ;  /* 0x00018000ff617b82 */ /* 0x000e220000000800 */
[----:B------:R-:W-:Y:S01]  /*1340*/  LOP3.LUT R88, R88, R0, RZ, 0xfc, !PT ;  /* 0x0000000058587212 */ /* 0x000fe200078efcff */
[----:B------:R-:W-:Y:S01]  /*1350*/  IMAD.MOV.U32 R0, RZ, RZ, -0x1 ;  /* 0xffffffffff007424 */ /* 0x000fe200078e00ff */
[----:B------:R-:W-:Y:S01]  /*1360*/  USHF.R.S32.HI UR43, URZ, 0x6, UR5 ;  /* 0x000000063f2b7899 */ /* 0x000fe20008011405 */
[----:B------:R-:W-:Y:S01]  /*1370*/  LOP3.LUT R94, R95, 0x3, RZ, 0xc0, !PT ;  /* 0x000000035f5e7812 */ /* 0x000fe200078ec0ff */
[----:B------:R-:W-:Y:S01]  /*1380*/  IMAD R4, R7, -0x40, R4 ;  /* 0xffffffc007047824 */ /* 0x000fe200078e0204 */
[C---:B------:R-:W-:Y:S01]  /*1390*/  LOP3.LUT R96, R95.reuse, 0x80, RZ, 0xc0, !PT ;  /* 0x000000805f607812 */ /* 0x040fe200078ec0ff */
[----:B------:R-:W-:Y:S01]  /*13a0*/  UISETP.LT.AND UP0, UPT, UR43, 0x1, UPT ;  /* 0x000000012b00788c */ /* 0x000fe2000bf01270 */
[-C--:B---3--:R-:W-:Y:S01]  /*13b0*/  SHF.L.U32 R0, R0, R93.reuse, RZ ;  /* 0x0000005d00007219 */ /* 0x088fe200000006ff */
[----:B------:R-:W-:Y:S01]  /*13c0*/  ULDC UR4, c[0x0][0x284] ;  /* 0x0000a10000047ab9 */ /* 0x000fe20000000800 */
[----:B------:R-:W-:Y:S01]  /*13d0*/  IMAD R94, R94, -0x2, R5 ;  /* 0xfffffffe5e5e7824 */ /* 0x000fe200078e0205 */
[----:B------:R-:W-:Y:S01]  /*13e0*/  USEL UR44, UR43, 0x1, UP0 ;  /* 0x000000012b2c7887 */ /* 0x000fe20008000000 */
[----:B------:R-:W-:Y:S01]  /*13f0*/  SHF.L.U32 R93, R6, R93, RZ ;  /* 0x0000005d065d7219 */ /* 0x000fe200000006ff */
[----:B------:R-:W-:Y:S01]  /*1400*/  IMAD.SHL.U32 R95, R95, 0x2, RZ ;  /* 0x000000025f5f7824 */ /* 0x000fe200078e00ff */
[----:B------:R-:W-:Y:S01]  /*1410*/  LOP3.LUT R102, R18, 0x1, RZ, 0xfc, !PT ;  /* 0x0000000112667812 */ /* 0x000fe200078efcff */
[----:B------:R-:W-:Y:S01]  /*1420*/  VIADD R99, R4, UR4 ;  /* 0x0000000404637c36 */ /* 0x000fe20008000000 */
[C---:B----4-:R-:W-:Y:S01]  /*1430*/  SHF.L.U64.HI R92, R8.reuse, 0x3, R9 ;  /* 0x00000003085c7819 */ /* 0x050fe20000010209 */
[----:B--2---:R-:W-:Y:S01]  /*1440*/  IMAD.SHL.U32 R91, R8, 0x8, RZ ;  /* 0x00000008085b7824 */ /* 0x004fe200078e00ff */
[----:B------:R-:W-:Y:S01]  /*1450*/  SHF.R.U32.HI R96, RZ, 0x7, R96 ;  /* 0x00000007ff607819 */ /* 0x000fe20000011660 */
[----:B------:R-:W-:Y:S01]  /*1460*/  IMAD.MOV.U32 R89, RZ, RZ, RZ ;  /* 0x000000ffff597224 */ /* 0x000fe200078e00ff */
[----:B------:R-:W-:Y:S01]  /*1470*/  LOP3.LUT R98, RZ, R0, RZ, 0x33, !PT ;  /* 0x00000000ff627212 */ /* 0x000fe200078e33ff */
[----:B------:R-:W-:Y:S01]  /*1480*/  UIADD3 UR44, UR43, -UR44, URZ ;  /* 0x8000002c2b2c7290 */ /* 0x000fe2000fffe03f */
[----:B------:R-:W-:Y:S01]  /*1490*/  UMOV UR40, URZ ;  /* 0x0000003f00287c82 */ /* 0x000fe20008000000 */
[----:B0-----:R-:W-:Y:S01]  /*14a0*/  VIADD R97, R97, 0xffffffff ;  /* 0xffffffff61617836 */ /* 0x001fe20000000000 */
[----:B------:R-:W-:-:S09]  /*14b0*/  UMOV UR41, URZ ;  /* 0x0000003f00297c82 */ /* 0x000fd20008000000 */
.L_x_162:
[----:B0-----:R-:W0:Y:S01]  /*14c0*/  SHFL.IDX PT, R0, R96, RZ, 0x1f ;  /* 0x00001fff60007589 */ /* 0x001e2200000e0000 */
[----:B-1----:R-:W1:Y:S01]  /*14d0*/  S2UR UR7, SR_CgaCtaId ;  /* 0x00000000000779c3 */ /* 0x002e620000008800 */
[----:B------:R-:W-:Y:S01]  /*14e0*/  UMOV UR6, 0x400 ;  /* 0x0000040000067882 */ /* 0x000fe20000000000 */
[----:B0-----:R-:W-:Y:S01]  /*14f0*/  R2UR UR4, R0 ;  /* 0x00000000000472ca */ /* 0x001fe200000e0000 */
[----:B-1----:R-:W-:-:S12]  /*1500*/  ULEA UR6, UR7, UR6, 0x18 ;  /* 0x0000000607067291 */ /* 0x002fd8000f8ec03f */
[----:B------:R-:W-:-:S04]  /*1510*/  ULEA.HI UR5, UR4, UR4, URZ, 0x1 ;  /* 0x0000000404057291 */ /* 0x000fc8000f8f083f */
[----:B------:R-:W-:-:S04]  /*1520*/  ULOP3.LUT UR5, UR5, 0x7fffe, URZ, 0xc0, !UPT ;  /* 0x0007fffe05057892 */ /* 0x000fc8000f8ec03f */
[----:B------:R-:W-:-:S03]  /*1530*/  UIADD3 UR5, UR4, -UR5, URZ ;  /* 0x8000000504057290 */ /* 0x000fc6000fffe03f */
[----:B------:R-:W-:Y:S01]  /*1540*/  ULDC UR4, c[0x0][0x28c] ;  /* 0x0000a30000047ab9 */ /* 0x000fe20000000800 */
[----:B------:R-:W-:Y:S01]  /*1550*/  ULEA UR5, UR5, UR6, 0xd ;  /* 0x0000000605057291 */ /* 0x000fe2000f8e683f */
[----:B------:R-:W-:-:S03]  /*1560*/  ISETP.LT.AND P0, PT, RZ, UR4, PT ;  /* 0x00000004ff007c0c */ /* 0x000fc6000bf01270 */
[----:B------:R-:W-:-:S04]  /*1570*/  UIADD3 UR5, UR5, 0x100, URZ ;  /* 0x0000010005057890 */ /* 0x000fc8000fffe03f */
[----:B------:R-:W-:-:S04]  /*1580*/  USHF.R.U32.HI UR5, URZ, 0x4, UR5 ;  /* 0x000000043f057899 */ /* 0x000fc80008011605 */
[----:B------:R-:W-:Y:S02]  /*1590*/  ULOP3.LUT UR45, UR5, 0x3fff, URZ, 0xc0, !UPT ;  /* 0x00003fff052d7892 */ /* 0x000fe4000f8ec03f */
[----:B--2345:R-:W-:Y:S10]  /*15a0*/  @P0 BRA `(.L_x_17) ;  /* 0x0000000000400947 */ /* 0x03cff40003800000 */
[----:B------:R-:W-:Y:S01]  /*15b0*/  MOV R0, 0x0 ;  /* 0x0000000000007802 */ /* 0x000fe20000000f00 */
[----:B------:R-:W-:Y:S01]  /*15c0*/  ULDC.64 UR4, c[0x4][0x68] ;  /* 0x01001a0000047ab9 */ /* 0x000fe20000000a00 */
[----:B------:R-:W-:Y:S01]  /*15d0*/  ULDC.64 UR6, c[0x4][0x8] ;  /* 0x0100020000067ab9 */ /* 0x000fe20000000a00 */
[----:B------:R-:W-:Y:S01]  /*15e0*/  IMAD.U32 R4, RZ, RZ, UR4 ;  /* 0x00000004ff047e24 */ /* 0x000fe2000f8e00ff */
[----:B------:R0:W1:Y:S01]  /*15f0*/  LDC.64 R14, c[0x4][R0] ;  /* 0x01000000000e7b82 */ /* 0x0000620000000a00 */
[----:B------:R-:W-:Y:S01]  /*1600*/  IMAD.U32 R5, RZ, RZ, UR5 ;  /* 0x00000005ff057e24 */ /* 0x000fe2000f8e00ff */
[----:B------:R-:W-:Y:S01]  /*1610*/  ULDC.64 UR4, c[0x4][0x70] ;  /* 0x01001c0000047ab9 */ /* 0x000fe20000000a00 */
[----:B------:R-:W-:Y:S02]  /*1620*/  IMAD.U32 R10, RZ, RZ, UR6 ;  /* 0x00000006ff0a7e24 */ /* 0x000fe4000f8e00ff */
[----:B------:R-:W-:Y:S02]  /*1630*/  IMAD.U32 R6, RZ, RZ, UR4 ;  /* 0x00000004ff067e24 */ /* 0x000fe4000f8e00ff */
[----:B------:R-:W-:-:S02]  /*1640*/  IMAD.U32 R7, RZ, RZ, UR5 ;  /* 0x00000005ff077e24 */ /* 0x000fc4000f8e00ff */
[----:B------:R-:W-:Y:S02]  /*1650*/  IMAD.U32 R11, RZ, RZ, UR7 ;  /* 0x00000007ff0b7e24 */ /* 0x000fe4000f8e00ff */
[----:B------:R-:W-:Y:S02]  /*1660*/  IMAD.MOV.U32 R8, RZ, RZ, 0x1e1 ;  /* 0x000001e1ff087424 */ /* 0x000fe400078e00ff */
[----:B------:R-:W-:Y:S02]  /*1670*/  IMAD.MOV.U32 R12, RZ, RZ, 0x1 ;  /* 0x00000001ff0c7424 */ /* 0x000fe400078e00ff */
[----:B0-----:R-:W-:-:S07]  /*1680*/  IMAD.MOV.U32 R13, RZ, RZ, RZ ;  /* 0x000000ffff0d7224 */ /* 0x001fce00078e00ff */
[----:B------:R-:W-:-:S07]  /*1690*/  LEPC R20, `(.L_x_17) ;  /* 0x000000001014794e */ /* 0x000fce0000000000 */
[----:B-1---5:R-:W-:Y:S05]  /*16a0*/  CALL.ABS.NOINC R14 ;  /* 0x000000000e007343 */ /* 0x022fea0003c00000 */
.L_x_17:
[----:B------:R-:W-:-:S13]  /*16b0*/  ISETP.NE.AND P0, PT, R102, 0x3, PT ;  /* 0x000000036600780c */ /* 0x000fda0003f05270 */
[----:B------:R-:W-:Y:S05]  /*16c0*/  @!P0 BRA `(.L_x_18) ;  /* 0x0000000000048947 */ /* 0x000fea0003800000 */
[----:B------:R-:W-:Y:S01]  /*16d0*/  BPT.TRAP 0x1 ;  /* 0x000000040000795c */ /* 0x000fe20000300000 */
.L_x_18:
[----:B------:R-:W0:Y:S01]  /*16e0*/  S2UR UR5, SR_CgaCtaId ;  /* 0x00000000000579c3 */ /* 0x000e220000008800 */
[----:B------:R-:W-:Y:S01]  /*16f0*/  UMOV UR4, 0x400 ;  /* 0x0000040000047882 */ /* 0x000fe20000000000 */
[----:B------:R-:W-:Y:S02]  /*1700*/  IMAD.U32 R0, RZ, RZ, UR40 ;  /* 0x00000028ff007e24 */ /* 0x000fe4000f8e00ff */
[----:B------:R-:W-:-:S03]  /*1710*/  IMAD.U32 R3, RZ, RZ, UR41 ;  /* 0x00000029ff037e24 */ /* 0x000fc6000f8e00ff */
[----:B------:R-:W-:Y:S01]  /*1720*/  SHF.L.U32 R0, R0, 0x1f, RZ ;  /* 0x0000001f00007819 */ /* 0x000fe200000006ff */
[----:B0-----:R-:W-:-:S06]  /*1730*/  ULEA UR4, UR5, UR4, 0x18 ;  /* 0x0000000405047291 */ /* 0x001fcc000f8ec03f */
[----:B------:R-:W-:-:S04]  /*1740*/  IMAD.U32 R6, RZ, RZ, UR4 ;  /* 0x00000004ff067e24 */ /* 0x000fc8000f8e00ff */
[----:B------:R-:W-:-:S04]  /*1750*/  IMAD R3, R3, 0x8, R6 ;  /* 0x0000000803037824 */ /* 0x000fc800078e0206 */
[----:B------:R0:W1:Y:S01]  /*1760*/  SYNCS.PHASECHK.TRANS64.TRYWAIT P1, [R3+URZ], R0 ;  /* 0x00000000030075a7 */ /* 0x000062000802017f */
[----:B------:R-:W-:Y:S05]  /*1770*/  @!P0 BRA `(.L_x_19) ;  /* 0x0000000000048947 */ /* 0x000fea0003800000 */
[----:B------:R-:W-:Y:S01]  /*1780*/  BPT.TRAP 0x1 ;  /* 0x000000040000795c */ /* 0x000fe20000300000 */
.L_x_19:
[----:B------:R-:W-:-:S05]  /*1790*/  IMAD.U32 R4, RZ, RZ, UR44 ;  /* 0x0000002cff047e24 */ /* 0x000fca000f8e00ff */
[----:B------:R-:W-:Y:S01]  /*17a0*/  ISETP.GE.AND P2, PT, R4, 0x1, PT ;  /* 0x000000010400780c */ /* 0x000fe20003f46270 */
[----:B-1----:R-:W-:-:S12]  /*17b0*/  @P1 BRA `(.L_x_20) ;  /* 0x0000000000081947 */ /* 0x002fd80003800000 */
[----:B------:R-:W1:Y:S02]  /*17c0*/  SYNCS.PHASECHK.TRANS64.TRYWAIT P1, [R3+URZ], R0 ;  /* 0x00000000030075a7 */ /* 0x000e64000802017f */
[----:B-1----:R-:W-:Y:S05]  /*17d0*/  @!P1 BRA `(.L_x_21) ;  /* 0x0000006800149947 */ /* 0x002fea0003800000 */
.L_x_20:
[----:B------:R-:W-:Y:S05]  /*17e0*/  WARPSYNC.ALL ;  /* 0x0000000000007948 */ /* 0x000fea0003800000 */
[----:B------:R-:W-:Y:S01]  /*17f0*/  R2UR UR4, R6 ;  /* 0x00000000060472ca */ /* 0x000fe200000e0000 */
[----:B------:R-:W-:Y:S01]  /*1800*/  ULEA UR5, UR41, UR45, 0xa ;  /* 0x0000002d29057291 */ /* 0x000fe2000f8e503f */
[----:B------:R-:W-:Y:S01]  /*1810*/  WARPGROUP.ARRIVE ;  /* 0x00000000000079c5 */ /* 0x000fe20000000000 */
[----:B------:R-:W-:Y:S01]  /*1820*/  UMOV UR9, 0x40000040 ;  /* 0x4000004000097882 */ /* 0x000fe20000000000 */
[----:B------:R-:W-:-:S04]  /*1830*/  UMOV UR11, 0x40000040 ;  /* 0x40000040000b7882 */ /* 0x000fc80000000000 */
[----:B------:R-:W-:-:S05]  /*1840*/  UMOV UR8, UR5 ;  /* 0x0000000500087c82 */ /* 0x000fca0008000000 */
[----:B------:R-:W-:-:S04]  /*1850*/  UIADD3 UR4, UR4, 0x14100, URZ ;  /* 0x0001410004047890 */ /* 0x000fc8000fffe03f */
[----:B------:R-:W-:-:S04]  /*1860*/  USHF.R.U32.HI UR4, URZ, 0x4, UR4 ;  /* 0x000000043f047899 */ /* 0x000fc80008011604 */
[----:B------:R-:W-:-:S04]  /*1870*/  ULOP3.LUT UR4, UR4, 0x3fff, URZ, 0xc0, !UPT ;  /* 0x00003fff04047892 */ /* 0x000fc8000f8ec03f */
[----:B------:R-:W-:-:S04]  /*1880*/  ULOP3.LUT UR4, UR4, 0x10000, URZ, 0xfc, !UPT ;  /* 0x0001000004047892 */ /* 0x000fc8000f8efc3f */
[----:B------:R-:W-:-:S07]  /*1890*/  ULEA UR6, UR41, UR4, 0xa ;  /* 0x0000000429067291 */ /* 0x000fce000f8e503f */
[----:B------:R-:W-:Y:S02]  /*18a0*/  UMOV UR10, UR6 ;  /* 0x00000006000a7c82 */ /* 0x000fe40008000000 */
[----:B------:R-:W-:Y:S01]  /*18b0*/  HGMMA.64x128x16.F32 R24, gdesc[UR8].tnspA, RZ, !UPT, gsb0 ;  /* 0x21e00000081879f0 */ /* 0x000fe2000c0008ff */
[----:B------:R-:W-:Y:S02]  /*18c0*/  UIADD3 UR8, UR5, 0x80, URZ ;  /* 0x0000008005087890 */ /* 0x000fe4000fffe03f */
[----:B------:R-:W-:Y:S01]  /*18d0*/  UIADD3 UR10, UR6, 0x2, URZ ;  /* 0x00000002060a7890 */ /* 0x000fe2000fffe03f */
[----:B------:R-:W-:Y:S01]  /*18e0*/  UMOV UR9, 0x40000040 ;  /* 0x4000004000097882 */ /* 0x000fe20000000000 */
[----:B------:R-:W-:Y:S01]  /*18f0*/  UMOV UR11, 0x40000040 ;  /* 0x40000040000b7882 */ /* 0x000fe20000000000 */
[----:B------:R-:W-:Y:S02]  /*1900*/  WARPGROUP.DEPBAR.LE gsb0, 0x0 ;  /* 0x00008000000079c5 */ /* 0x000fe40000010000 */
[----:B------:R-:W-:-:S06]  /*1910*/  WARPGROUP.ARRIVE ;  /* 0x00000000000079c5 */ /* 0x000fcc0000000000 */
[----:B------:R-:W-:Y:S01]  /*1920*/  HGMMA.64x128x16.F32 R24, gdesc[UR8].tnspA, R24, gsb0 ;  /* 0x21e00000081879f0 */ /* 0x000fe20008000818 */
        /* <DEDUP_REMOVED lines=13> */
[----:B------:R-:W-:Y:S03]  /*1a00*/  HGMMA.64x128x16.F32 R24, gdesc[UR8].tnspA, R24, gsb0 ;  /* 0x21e00000081879f0 */ /* 0x000fe60008000818 */
[----:B------:R-:W-:Y:S02]  /*1a10*/  WARPGROUP.DEPBAR.LE gsb0, 0x0 ;  /* 0x00008000000079c5 */ /* 0x000fe40000010000 */
[----:B------:R-:W-:Y:S05]  /*1a20*/  @!P2 BRA `(.L_x_22) ;  /* 0x000000040028a947 */ /* 0x000fea0003800000 */
[----:B------:R-:W-:Y:S01]  /*1a30*/  UIADD3 UR5, UR41, 0x1, URZ ;  /* 0x0000000129057890 */ /* 0x000fe2000fffe03f */
[----:B01----:R-:W-:Y:S02]  /*1a40*/  IMAD.U32 R0, RZ, RZ, UR44 ;  /* 0x0000002cff007e24 */ /* 0x003fe4000f8e00ff */
[----:B------:R-:W-:Y:S01]  /*1a50*/  IMAD.U32 R3, RZ, RZ, UR41 ;  /* 0x00000029ff037e24 */ /* 0x000fe2000f8e00ff */
[----:B------:R-:W-:-:S04]  /*1a60*/  UISETP.NE.AND UP0, UPT, UR5, 0x5, UPT ;  /* 0x000000050500788c */ /* 0x000fc8000bf05270 */
[----:B------:R-:W-:Y:S02]  /*1a70*/  USEL UR6, URZ, 0x1, UP0 ;  /* 0x000000013f067887 */ /* 0x000fe40008000000 */
[----:B------:R-:W-:Y:S02]  /*1a80*/  USEL UR5, UR5, URZ, UP0 ;  /* 0x0000003f05057287 */ /* 0x000fe40008000000 */
[----:B------:R-:W-:-:S06]  /*1a90*/  ULOP3.LUT UR6, UR40, UR6, URZ, 0x3c, !UPT ;  /* 0x0000000628067292 */ /* 0x000fcc000f8e3c3f */
[----:B------:R-:W-:-:S07]  /*1aa0*/  IMAD.U32 R7, RZ, RZ, UR6 ;  /* 0x00000006ff077e24 */ /* 0x000fce000f8e00ff */
.L_x_29:
[----:B------:R-:W-:Y:S05]  /*1ab0*/  @!P0 BRA `(.L_x_23) ;  /* 0x0000000000048947 */ /* 0x000fea0003800000 */
[----:B------:R-:W-:Y:S01]  /*1ac0*/  BPT.TRAP 0x1 ;  /* 0x000000040000795c */ /* 0x000fe20000300000 */
.L_x_23:
[----:B------:R-:W0:Y:S01]  /*1ad0*/  S2UR UR7, SR_CgaCtaId ;  /* 0x00000000000779c3 */ /* 0x000e220000008800 */
[----:B------:R-:W-:Y:S01]  /*1ae0*/  UMOV UR6, 0x400 ;  /* 0x0000040000067882 */ /* 0x000fe20000000000 */
[----:B------:R-:W-:Y:S01]  /*1af0*/  IMAD.U32 R5, RZ, RZ, UR5 ;  /* 0x00000005ff057e24 */ /* 0x000fe2000f8e00ff */
[----:B------:R-:W-:Y:S01]  /*1b00*/  SHF.L.U32 R4, R7, 0x1f, RZ ;  /* 0x0000001f07047819 */ /* 0x000fe200000006ff */
[----:B0-----:R-:W-:-:S06]  /*1b10*/  ULEA UR6, UR7, UR6, 0x18 ;  /* 0x0000000607067291 */ /* 0x001fcc000f8ec03f */
[----:B------:R-:W-:-:S04]  /*1b20*/  IMAD.U32 R6, RZ, RZ, UR6 ;  /* 0x00000006ff067e24 */ /* 0x000fc8000f8e00ff */
[----:B------:R-:W-:-:S04]  /*1b30*/  IMAD R5, R5, 0x8, R6 ;  /* 0x0000000805057824 */ /* 0x000fc800078e0206 */
[----:B------:R0:W1:Y:S01]  /*1b40*/  SYNCS.PHASECHK.TRANS64.TRYWAIT P1, [R5+URZ], R4 ;  /* 0x00000004050075a7 */ /* 0x000062000802017f */
[----:B------:R-:W-:Y:S05]  /*1b50*/  @!P0 BRA `(.L_x_24) ;  /* 0x0000000000048947 */ /* 0x000fea0003800000 */
[----:B------:R-:W-:Y:S01]  /*1b60*/  BPT.TRAP 0x1 ;  /* 0x000000040000795c */ /* 0x000fe20000300000 */
.L_x_24:
[----:B-1----:R-:W-:Y:S05]  /*1b70*/  @P1 BRA `(.L_x_25) ;  /* 0x0000000000081947 */ /* 0x002fea0003800000 */
[----:B------:R-:W1:Y:S02]  /*1b80*/  SYNCS.PHASECHK.TRANS64.TRYWAIT P1, [R5+URZ], R4 ;  /* 0x00000004050075a7 */ /* 0x000e64000802017f */
[----:B-1----:R-:W-:Y:S05]  /*1b90*/  @!P1 BRA `(.L_x_26) ;  /* 0x0000006400389947 */ /* 0x002fea0003800000 */
.L_x_25:
[----:B------:R-:W-:Y:S01]  /*1ba0*/  ULEA UR6, UR5, UR45, 0xa ;  /* 0x0000002d05067291 */ /* 0x000fe2000f8e503f */
[----:B------:R-:W-:Y:S01]  /*1bb0*/  WARPGROUP.ARRIVE ;  /* 0x00000000000079c5 */ /* 0x000fe20000000000 */
[----:B------:R-:W-:Y:S01]  /*1bc0*/  ULEA UR7, UR5, UR4, 0xa ;  /* 0x0000000405077291 */ /* 0x000fe2000f8e503f */
[----:B------:R-:W-:Y:S01]  /*1bd0*/  UMOV UR9, 0x40000040 ;  /* 0x4000004000097882 */ /* 0x000fe20000000000 */
[----:B------:R-:W-:-:S03]  /*1be0*/  UMOV UR11, 0x40000040 ;  /* 0x40000040000b7882 */ /* 0x000fc60000000000 */
[----:B------:R-:W-:Y:S02]  /*1bf0*/  UMOV UR8, UR6 ;  /* 0x0000000600087c82 */ /* 0x000fe40008000000 */
[----:B------:R-:W-:Y:S02]  /*1c00*/  UMOV UR10, UR7 ;  /* 0x00000007000a7c82 */ /* 0x000fe40008000000 */
[----:B------:R-:W-:Y:S01]  /*1c10*/  HGMMA.64x128x16.F32 R24, gdesc[UR8].tnspA, R24, gsb0 ;  /* 0x21e00000081879f0 */ /* 0x000fe20008000818 */
[----:B------:R-:W-:Y:S02]  /*1c20*/  UIADD3 UR8, UR6, 0x80, URZ ;  /* 0x0000008006087890 */ /* 0x000fe4000fffe03f */
[----:B------:R-:W-:Y:S01]  /*1c30*/  UIADD3 UR10, UR7, 0x2, URZ ;  /* 0x00000002070a7890 */ /* 0x000fe2000fffe03f */
[----:B------:R-:W-:Y:S01]  /*1c40*/  UMOV UR9, 0x40000040 ;  /* 0x4000004000097882 */ /* 0x000fe20000000000 */
[----:B------:R-:W-:Y:S01]  /*1c50*/  UMOV UR11, 0x40000040 ;  /* 0x40000040000b7882 */ /* 0x000fe20000000000 */
[----:B------:R-:W-:-:S02]  /*1c60*/  WARPGROUP.DEPBAR.LE gsb0, 0x0 ;  /* 0x00008000000079c5 */ /* 0x000fc40000010000 */
        /* <DEDUP_REMOVED lines=18> */
[----:B------:R-:W-:Y:S01]  /*1d90*/  BPT.TRAP 0x1 ;  /* 0x000000040000795c */ /* 0x000fe20000300000 */
.L_x_27:
[----:B------:R-:W-:-:S13]  /*1da0*/  ISETP.NE.AND P1, PT, R22, RZ, PT ;  /* 0x000000ff1600720c */ /* 0x000fda0003f25270 */
[----:B01----:R-:W-:-:S04]  /*1db0*/  @P1 IMAD R4, R3, 0x8, R6 ;  /* 0x0000000803041824 */ /* 0x003fc800078e0206 */
[----:B------:R-:W-:-:S05]  /*1dc0*/  @P1 VIADD R4, R4, 0x28 ;  /* 0x0000002804041836 */ /* 0x000fca0000000000 */
[----:B------:R-:W-:-:S04]  /*1dd0*/  @P1 PRMT R4, R19, 0x654, R4 ;  /* 0x0000065413041816 */ /* 0x000fc80000000004 */
[----:B------:R0:W-:Y:S01]  /*1de0*/  @P1 SYNCS.ARRIVE.TRANS64.RED.A1T0 RZ, [R4+URZ], RZ ;  /* 0x000000ff04ff19a7 */ /* 0x0001e2000810043f */
[----:B------:R-:W-:-:S13]  /*1df0*/  ISETP.GT.U32.AND P1, PT, R18, 0x1, PT ;  /* 0x000000011200780c */ /* 0x000fda0003f24070 */
[----:B0-----:R-:W-:Y:S05]  /*1e00*/  @P1 BRA `(.L_x_28) ;  /* 0x0000000000041947 */ /* 0x001fea0003800000 */
[----:B------:R-:W-:Y:S01]  /*1e10*/  BPT.TRAP 0x1 ;  /* 0x000000040000795c */ /* 0x000fe20000300000 */
.L_x_28:
[----:B------:R-:W-:Y:S01]  /*1e20*/  UIADD3 UR5, UR5, 0x1, URZ ;  /* 0x0000000105057890 */ /* 0x000fe2000fffe03f */
[C---:B------:R-:W-:Y:S01]  /*1e30*/  ISETP.GT.AND P2, PT, R0.reuse, 0x1, PT ;  /* 0x000000010000780c */ /* 0x040fe20003f44270 */
[----:B------:R-:W-:Y:S02]  /*1e40*/  VIADD R3, R3, 0x1 ;  /* 0x0000000103037836 */ /* 0x000fe40000000000 */
[----:B------:R-:W-:Y:S01]  /*1e50*/  UISETP.NE.AND UP0, UPT, UR5, 0x5, UPT ;  /* 0x000000050500788c */ /* 0x000fe2000bf05270 */
[----:B------:R-:W-:Y:S02]  /*1e60*/  VIADD R0, R0, 0xffffffff ;  /* 0xffffffff00007836 */ /* 0x000fe40000000000 */
[C---:B------:R-:W-:Y:S01]  /*1e70*/  ISETP.NE.AND P1, PT, R3.reuse, 0x5, PT ;  /* 0x000000050300780c */ /* 0x040fe20003f25270 */
[----:B------:R-:W-:Y:S02]  /*1e80*/  USEL UR6, URZ, 0x1, UP0 ;  /* 0x000000013f067887 */ /* 0x000fe40008000000 */
[----:B------:R-:W-:Y:S01]  /*1e90*/  USEL UR5, UR5, URZ, UP0 ;  /* 0x0000003f05057287 */ /* 0x000fe20008000000 */
[----:B------:R-:W-:-:S03]  /*1ea0*/  SEL R3, R3, RZ, P1 ;  /* 0x000000ff03037207 */ /* 0x000fc60000800000 */
[----:B------:R-:W-:Y:S01]  /*1eb0*/  LOP3.LUT R7, R7, UR6, RZ, 0x3c, !PT ;  /* 0x0000000607077c12 */ /* 0x000fe2000f8e3cff */
[----:B------:R-:W-:Y:S07]  /*1ec0*/  @P2 BRA `(.L_x_29) ;  /* 0xfffffff800f82947 */ /* 0x000fee000383ffff */
.L_x_22:
[----:B01----:R-:W0:Y:S02]  /*1ed0*/  LDC R0, c[0x0][0x28c] ;  /* 0x0000a300ff007b82 */ /* 0x003e240000000800 */
[----:B0-----:R-:W-:-:S13]  /*1ee0*/  ISETP.GE.AND P1, PT, R0, 0x1, PT ;  /* 0x000000010000780c */ /* 0x001fda0003f26270 */
[----:B------:R-:W-:Y:S05]  /*1ef0*/  @!P1 BRA `(.L_x_30) ;  /* 0x0000000000449947 */ /* 0x000fea0003800000 */
[----:B------:R-:W-:Y:S05]  /*1f00*/  @!P0 BRA `(.L_x_31) ;  /* 0x0000000000048947 */ /* 0x000fea0003800000 */
[----:B------:R-:W-:Y:S01]  /*1f10*/  BPT.TRAP 0x1 ;  /* 0x000000040000795c */ /* 0x000fe20000300000 */
.L_x_31:
[----:B------:R-:W-:-:S13]  /*1f20*/  ISETP.NE.AND P0, PT, R22, RZ, PT ;  /* 0x000000ff1600720c */ /* 0x000fda0003f05270 */
[----:B------:R-:W-:-:S05]  /*1f30*/  VOTEU.ANY UP0, P0 ;  /* 0x00000000003f7886 */ /* 0x000fca0000000100 */
[----:B------:R-:W-:-:S06]  /*1f40*/  @UP0 UIADD3 UR4, UR44, UR41, URZ ;  /* 0x000000292c040290 */ /* 0x000fcc000fffe03f */
[----:B------:R-:W-:Y:S02]  /*1f50*/  IMAD.U32 R4, RZ, RZ, UR4 ;  /* 0x00000004ff047e24 */ /* 0x000fe4000f8e00ff */
[----:B------:R-:W-:Y:S02]  /*1f60*/  IMAD.U32 R3, RZ, RZ, UR4 ;  /* 0x00000004ff037e24 */ /* 0x000fe4000f8e00ff */
[----:B------:R-:W-:-:S05]  /*1f70*/  @P0 IMAD.WIDE.U32 R4, R4, -0x33333333, RZ ;  /* 0xcccccccd04040825 */ /* 0x000fca00078e00ff */
[----:B------:R-:W-:-:S05]  /*1f80*/  @P0 SHF.R.U32.HI R0, RZ, 0x2, R5 ;  /* 0x00000002ff000819 */ /* 0x000fca0000011605 */
[----:B------:R-:W-:-:S04]  /*1f90*/  @P0 IMAD R0, R0, -0x5, R3 ;  /* 0xfffffffb00000824 */ /* 0x000fc800078e0203 */
[----:B------:R-:W-:-:S04]  /*1fa0*/  @P0 IMAD R0, R0, 0x8, R6 ;  /* 0x0000000800000824 */ /* 0x000fc800078e0206 */
[----:B------:R-:W-:-:S05]  /*1fb0*/  @P0 VIADD R0, R0, 0x28 ;  /* 0x0000002800000836 */ /* 0x000fca0000000000 */
[----:B------:R-:W-:-:S04]  /*1fc0*/  @P0 PRMT R0, R19, 0x654, R0 ;  /* 0x0000065413000816 */ /* 0x000fc80000000000 */
[----:B------:R0:W-:Y:S01]  /*1fd0*/  @P0 SYNCS.ARRIVE.TRANS64.RED.A1T0 RZ, [R0+URZ], RZ ;  /* 0x000000ff00ff09a7 */ /* 0x0001e2000810043f */
[----:B------:R-:W-:-:S13]  /*1fe0*/  ISETP.GT.U32.AND P0, PT, R18, 0x1, PT ;  /* 0x000000011200780c */ /* 0x000fda0003f04070 */
[----:B0-----:R-:W-:Y:S05]  /*1ff0*/  @P0 BRA `(.L_x_30) ;  /* 0x0000000000040947 */ /* 0x001fea0003800000 */
[----:B------:R-:W-:Y:S01]  /*2000*/  BPT.TRAP 0x1 ;  /* 0x000000040000795c */ /* 0x000fe20000300000 */
.L_x_30:
[----:B------:R-:W-:Y:S01]  /*2010*/  IMAD.SHL.U32 R100, R100, 0x80, RZ ;  /* 0x0000008064647824 */ /* 0x000fe200078e00ff */
[----:B------:R-:W-:Y:S01]  /*2020*/  UIADD3 UR41, UR43, UR41, URZ ;  /* 0x000000292b297290 */ /* 0x000fe2000fffe03f */
[----:B------:R-:W-:Y:S01]  /*2030*/  SHF.R.S32.HI R11, RZ, 0x1f, R101 ;  /* 0x0000001fff0b7819 */ /* 0x000fe20000011465 */
[----:B------:R-:W-:Y:S01]  /*2040*/  UISETP.GE.U32.AND UP1, UPT, UR43, 0x5, UPT ;  /* 0x000000052b00788c */ /* 0x000fe2000bf26070 */
[----:B------:R-:W-:Y:S01]  /*2050*/  IMAD.SHL.U32 R6, R103, 0x80, RZ ;  /* 0x0000008067067824 */ /* 0x000fe200078e00ff */
[----:B------:R-:W-:Y:S01]  /*2060*/  ULDC UR7, c[0x0][0x288] ;  /* 0x0000a20000077ab9 */ /* 0x000fe20000000800 */
[C---:B------:R-:W-:Y:S01]  /*2070*/  LOP3.LUT R8, R100.reuse, 0x6, R95, 0xf8, !PT ;  /* 0x0000000664087812 */ /* 0x040fe200078ef85f */
[----:B------:R-:W-:Y:S01]  /*2080*/  UISETP.GT.U32.AND UP0, UPT, UR41, 0x4, UPT ;  /* 0x000000042900788c */ /* 0x000fe2000bf04070 */
[----:B------:R-:W-:Y:S01]  /*2090*/  ISETP.GE.AND P0, PT, R100, UR7, PT ;  /* 0x0000000764007c0c */ /* 0x000fe2000bf06270 */
[----:B------:R-:W-:Y:S01]  /*20a0*/  ULDC.64 UR4, c[0x0][0x5d0] ;  /* 0x0001740000047ab9 */ /* 0x000fe20000000a00 */
[--C-:B------:R-:W-:Y:S01]  /*20b0*/  SHF.R.S32.HI R9, RZ, 0x1f, R8.reuse ;  /* 0x0000001fff097819 */ /* 0x100fe20000011408 */
[----:B------:R-:W-:Y:S01]  /*20c0*/  ULDC UR10, c[0x0][0x284] ;  /* 0x0000a100000a7ab9 */ /* 0x000fe20000000800 */
[----:B------:R-:W-:Y:S01]  /*20d0*/  IMAD R0, R11, UR4, RZ ;  /* 0x000000040b007c24 */ /* 0x000fe2000f8e02ff */
[----:B------:R-:W-:Y:S01]  /*20e0*/  UISETP.LT.U32.AND UP0, UPT, UR43, 0x5, UP0 ;  /* 0x000000052b00788c */ /* 0x000fe20008701070 */
[----:B------:R-:W-:Y:S01]  /*20f0*/  ISETP.GE.OR P0, PT, R6, UR10, P0 ;  /* 0x0000000a06007c0c */ /* 0x000fe20008706670 */
[----:B------:R-:W-:Y:S01]  /*2100*/  IMAD.WIDE.U32 R4, R101, UR4, R8 ;  /* 0x0000000465047c25 */ /* 0x000fe2000f8e0008 */
[----:B------:R-:W-:Y:S01]  /*2110*/  ULDC.64 UR8, c[0x0][0x5c8] ;  /* 0x0001720000087ab9 */ /* 0x000fe20000000a00 */
[----:B------:R-:W-:-:S02]  /*2120*/  USEL UR6, URZ, 0x1, !UP0 ;  /* 0x000000013f067887 */ /* 0x000fc4000c000000 */
[----:B------:R-:W-:Y:S01]  /*2130*/  IMAD R3, R101, UR5, R0 ;  /* 0x0000000565037c24 */ /* 0x000fe2000f8e0200 */
[----:B------:R-:W-:Y:S01]  /*2140*/  @UP1 UIMAD.WIDE.U32 UR4, UR41, -0x33333333, URZ ;  /* 0xcccccccd290418a5 */ /* 0x000fe2000f8e003f */
[----:B------:R-:W-:Y:S01]  /*2150*/  IMAD.WIDE R104, R103, 0x80, R88 ;  /* 0x0000008067687825 */ /* 0x000fe200078e0258 */
[----:B------:R-:W-:Y:S02]  /*2160*/  ULOP3.LUT UR40, UR40, UR6, URZ, 0x3c, !UPT ;  /* 0x0000000628287292 */ /* 0x000fe4000f8e3c3f */
[----:B------:R-:W-:Y:S01]  /*2170*/  @UP1 USHF.R.U32.HI UR4, URZ, 0x2, UR5 ;  /* 0x000000023f041899 */ /* 0x000fe20008011605 */
[----:B------:R-:W-:Y:S02]  /*2180*/  IMAD.IADD R5, R5, 0x1, R3 ;  /* 0x0000000105057824 */ /* 0x000fe400078e0203 */
[----:B------:R-:W-:Y:S01]  /*2190*/  IMAD R3, R105, UR8, RZ ;  /* 0x0000000869037c24 */ /* 0x000fe2000f8e02ff */
[----:B------:R-:W-:Y:S01]  /*21a0*/  @UP1 ULOP3.LUT UR40, UR40, 0x1, UR4, 0x78, !UPT ;  /* 0x0000000128281892 */ /* 0x000fe2000f8e7804 */
[----:B------:R-:W-:-:S04]  /*21b0*/  IMAD.WIDE.U32 R106, R104, UR8, R4 ;  /* 0x00000008686a7c25 */ /* 0x000fc8000f8e0004 */
[----:B------:R-:W-:Y:S02]  /*21c0*/  IMAD R7, R104, UR9, R3 ;  /* 0x0000000968077c24 */ /* 0x000fe4000f8e0203 */
[----:B------:R-:W-:Y:S01]  /*21d0*/  IMAD.MOV.U32 R0, RZ, RZ, -0x1 ;  /* 0xffffffffff007424 */ /* 0x000fe200078e00ff */
[----:B------:R-:W-:Y:S06]  /*21e0*/  @P0 BRA `(.L_x_32) ;  /* 0x00000040001c0947 */ /* 0x000fec0003800000 */
[----:B-----5:R-:W-:Y:S01]  /*21f0*/  FSETP.NEU.AND P0, PT, R90, RZ, PT ;  /* 0x000000ff5a00720b */ /* 0x020fe20003f0d000 */
[----:B------:R-:W-:Y:S01]  /*2200*/  IMAD.IADD R4, R94, 0x1, -R100 ;  /* 0x000000015e047824 */ /* 0x000fe200078e0a64 */
[----:B------:R-:W-:Y:S01]  /*2210*/  BSSY B0, `(.L_x_32) ;  /* 0x0000404000007945 */ /* 0x000fe20003800000 */
[----:B------:R-:W-:Y:S02]  /*2220*/  IMAD.IADD R3, R99, 0x1, -R6 ;  /* 0x0000000163037824 */ /* 0x000fe400078e0a06 */
[----:B------:R-:W-:Y:S01]  /*2230*/  IMAD.IADD R103, R107, 0x1, R7 ;  /* 0x000000016b677824 */ /* 0x000fe200078e0207 */
[----:B------:R-:W-:-:S04]  /*2240*/  ISETP.GT.AND P2, PT, R4, RZ, PT ;  /* 0x000000ff0400720c */ /* 0x000fc80003f44270 */
[----:B------:R-:W-:-:S03]  /*2250*/  ISETP.GT.AND P1, PT, R3, RZ, P2 ;  /* 0x000000ff0300720c */ /* 0x000fc60001724270 */
[----:B------:R-:W-:Y:S10]  /*2260*/  @!P0 BRA `(.L_x_33) ;  /* 0x0000002c00288947 */ /* 0x000ff40003800000 */
[----:B------:R-:W0:Y:S01]  /*2270*/  LDC.64 R110, c[0x0][0x5b8] ;  /* 0x00016e00ff6e7b82 */ /* 0x000e220000000a00 */
[----:B------:R-:W-:-:S07]  /*2280*/  ULDC.64 UR4, c[0x0][0x5c0] ;  /* 0x0001700000047ab9 */ /* 0x000fce0000000a00 */
[----:B------:R-:W1:Y:S08]  /*2290*/  LDC.64 R112, c[0x0][0x5b0] ;  /* 0x00016c00ff707b82 */ /* 0x000e700000000a00 */
[----:B------:R-:W2:Y:S01]  /*22a0*/  LDC.64 R114, c[0x0][0x5a8] ;  /* 0x00016a00ff727b82 */ /* 0x000ea20000000a00 */
[-C--:B0-----:R-:W-:Y:S02]  /*22b0*/  IMAD R6, R11, R110.reuse, RZ ;  /* 0x0000006e0b067224 */ /* 0x081fe400078e02ff */
[----:B------:R-:W-:-:S04]  /*22c0*/  IMAD.WIDE.U32 R108, R101, R110, R8 ;  /* 0x0000006e656c7225 */ /* 0x000fc800078e0008 */
[----:B------:R-:W-:Y:S02]  /*22d0*/  IMAD R107, R101, R111, R6 ;  /* 0x0000006f656b7224 */ /* 0x000fe400078e0206 */
[-C--:B-1----:R-:W-:Y:S02]  /*22e0*/  IMAD R5, R105, R112.reuse, RZ ;  /* 0x0000007069057224 */ /* 0x082fe400078e02ff */
[----:B------:R-:W-:Y:S02]  /*22f0*/  IMAD.IADD R13, R109, 0x1, R107 ;  /* 0x000000016d0d7824 */ /* 0x000fe400078e026b */
[----:B------:R-:W-:Y:S02]  /*2300*/  IMAD.MOV.U32 R12, RZ, RZ, R108 ;  /* 0x000000ffff0c7224 */ /* 0x000fe400078e006c */
[C---:B------:R-:W-:Y:S02]  /*2310*/  IMAD R111, R104.reuse, R113, R5 ;  /* 0x00000071686f7224 */ /* 0x040fe400078e0205 */
[----:B------:R-:W-:-:S04]  /*2320*/  IMAD.WIDE.U32 R6, R104, R112, R12 ;  /* 0x0000007068067225 */ /* 0x000fc800078e000c */
[----:B------:R-:W-:Y:S01]  /*2330*/  IMAD.IADD R5, R7, 0x1, R111 ;  /* 0x0000000107057824 */ /* 0x000fe200078e026f */
[----:B--2---:R-:W-:-:S04]  /*2340*/  LEA R14, P0, R6, R114, 0x1 ;  /* 0x00000072060e7211 */ /* 0x004fc800078008ff */
[----:B------:R-:W-:-:S05]  /*2350*/  LEA.HI.X R15, R6, R115, R5, 0x1, P0 ;  /* 0x00000073060f7211 */ /* 0x000fca00000f0c05 */
[----:B------:R0:W2:Y:S01]  /*2360*/  @P1 LDG.E.LTC128B.U16 R5, desc[UR38][R14.64] ;  /* 0x000000260e051981 */ /* 0x0000a2000c1e1520 */
[----:B------:R-:W-:Y:S01]  /*2370*/  LEA R10, P0, R106, UR4, 0x1 ;  /* 0x000000046a0a7c11 */ /* 0x000fe2000f8008ff */
[----:B------:R-:W-:Y:S01]  /*2380*/  IMAD.WIDE.U32 R6, R104, R112, R8 ;  /* 0x0000007068067225 */ /* 0x000fe200078e0008 */
[----:B------:R-:W-:Y:S03]  /*2390*/  BSSY B1, `(.L_x_34) ;  /* 0x0000012000017945 */ /* 0x000fe60003800000 */
[----:B------:R-:W-:Y:S02]  /*23a0*/  IMAD.IADD R7, R111, 0x1, R7 ;  /* 0x000000016f077824 */ /* 0x000fe400078e0207 */
[----:B------:R-:W-:Y:S01]  /*23b0*/  IMAD.WIDE.U32 R20, R101, R110, R6 ;  /* 0x0000006e65147225 */ /* 0x000fe200078e0006 */
[----:B0-----:R-:W-:-:S03]  /*23c0*/  SHF.L.U64.HI R15, R112, 0x3, R113 ;  /* 0x00000003700f7819 */ /* 0x001fc60000010271 */
[----:B------:R-:W-:Y:S01]  /*23d0*/  IMAD.IADD R7, R107, 0x1, R21 ;  /* 0x000000016b077824 */ /* 0x000fe200078e0215 */
[----:B------:R-:W-:Y:S01]  /*23e0*/  LEA R6, P4, R20, R114, 0x1 ;  /* 0x0000007214067211 */ /* 0x000fe200078808ff */
[----:B------:R-:W-:-:S03]  /*23f0*/  IMAD.SHL.U32 R14, R112, 0x8, RZ ;  /* 0x00000008700e7824 */ /* 0x000fc600078e00ff */
[----:B------:R-:W-:Y:S01]  /*2400*/  LEA.HI.X R7, R20, R115, R7, 0x1, P4 ;  /* 0x0000007314077211 */ /* 0x000fe200020f0c07 */
[----:B--2---:R-:W-:-:S05]  /*2410*/  HADD2.F32 R11, -RZ, R5.H0_H0 ;  /* 0x20000005ff0b7230 */ /* 0x004fca0000004100 */
[----:B------:R-:W-:-:S04]  /*2420*/  FMUL R11, R11, R90 ;  /* 0x0000005a0b0b7220 */ /* 0x000fc80000400000 */
[----:B------:R-:W-:Y:S01]  /*2430*/  FFMA R24, R24, R23, R11 ;  /* 0x0000001718187223 */ /* 0x000fe2000000000b */
[----:B------:R-:W-:Y:S02]  /*2440*/  LEA.HI.X R11, R106, UR5, R103, 0x1, P0 ;  /* 0x000000056a0b7c11 */ /* 0x000fe400080f0c67 */
[----:B------:R-:W-:Y:S02]  /*2450*/  ISETP.GT.AND P0, PT, R4, 0x1, PT ;  /* 0x000000010400780c */ /* 0x000fe40003f04270 */
[----:B------:R-:W-:Y:S02]  /*2460*/  F2FP.F16.F32.PACK_AB R24, RZ, R24 ;  /* 0x00000018ff18723e */ /* 0x000fe400000000ff */
[----:B------:R-:W-:-:S03]  /*2470*/  ISETP.GT.AND P3, PT, R3, RZ, P0 ;  /* 0x000000ff0300720c */ /* 0x000fc60000764270 */
[----:B------:R0:W-:Y:S10]  /*2480*/  @P1 STG.E.U16 desc[UR38][R10.64], R24 ;  /* 0x000000180a001986 */ /* 0x0001f4000c101526 */
[----:B------:R-:W-:Y:S05]  /*2490*/  @!P3 BRA `(.L_x_35) ;  /* 0x000000000004b947 */ /* 0x000fea0003800000 */
[----:B------:R1:W5:Y:S02]  /*24a0*/  LDG.E.LTC128B.U16 R5, desc[UR38][R6.64+0x2] ;  /* 0x0000022606057981 */ /* 0x000364000c1e1520 */
.L_x_35:
[----:B------:R-:W-:Y:S05]  /*24b0*/  BSYNC B1 ;  /* 0x0000000000017941 */ /* 0x000fea0003800000 */
.L_x_34:
[----:B-----5:R-:W-:Y:S01]  /*24c0*/  HADD2.F32 R103, -RZ, R5.H0_H0 ;  /* 0x20000005ff677230 */ /* 0x020fe20000004100 */
[----:B------:R-:W-:Y:S01]  /*24d0*/  ISETP.GT.AND P2, PT, R3, 0x8, P2 ;  /* 0x000000080300780c */ /* 0x000fe20001744270 */
[----:B------:R-:W-:Y:S01]  /*24e0*/  IMAD.WIDE.U32 R20, R104, R112, R14 ;  /* 0x0000007068147225 */ /* 0x000fe200078e000e */
[----:B0-----:R-:W-:-:S03]  /*24f0*/  PRMT R24, R5, 0x7610, R24 ;  /* 0x0000761005187816 */ /* 0x001fc60000000018 */
[----:B------:R-:W-:Y:S01]  /*2500*/  FMUL R12, R103, R90 ;  /* 0x0000005a670c7220 */ /* 0x000fe20000400000 */
[----:B------:R-:W-:Y:S01]  /*2510*/  IMAD.IADD R111, R111, 0x1, R21 ;  /* 0x000000016f6f7824 */ /* 0x000fe200078e0215 */
[----:B------:R-:W-:Y:S02]  /*2520*/  IADD3 R108, P1, R108, R20, RZ ;  /* 0x000000146c6c7210 */ /* 0x000fe40007f3e0ff */
[----:B------:R-:W-:-:S03]  /*2530*/  FFMA R12, R25, R23, R12 ;  /* 0x00000017190c7223 */ /* 0x000fc6000000000c */
[----:B------:R-:W-:Y:S01]  /*2540*/  IMAD.X R13, R111, 0x1, R13, P1 ;  /* 0x000000016f0d7824 */ /* 0x000fe200008e060d */
[C---:B------:R-:W-:Y:S02]  /*2550*/  LEA R14, P1, R108.reuse, R114, 0x1 ;  /* 0x000000726c0e7211 */ /* 0x040fe400078208ff */
[----:B------:R-:W-:Y:S02]  /*2560*/  F2FP.F16.F32.PACK_AB R12, RZ, R12 ;  /* 0x0000000cff0c723e */ /* 0x000fe400000000ff */
[----:B------:R-:W-:Y:S02]  /*2570*/  LEA.HI.X R15, R108, R115, R13, 0x1, P1 ;  /* 0x000000736c0f7211 */ /* 0x000fe400008f0c0d */
[----:B------:R-:W-:-:S05]  /*2580*/  PRMT R21, R12, 0x7610, R21 ;  /* 0x000076100c157816 */ /* 0x000fca0000000015 */
[----:B------:R0:W-:Y:S04]  /*2590*/  @P3 STG.E.U16 desc[UR38][R10.64+0x2], R21 ;  /* 0x000002150a003986 */ /* 0x0001e8000c101526 */
[----:B------:R-:W2:Y:S01]  /*25a0*/  @P2 LDG.E.LTC128B.U16 R24, desc[UR38][R14.64] ;  /* 0x000000260e182981 */ /* 0x000ea2000c1e1520 */
[----:B------:R-:W-:Y:S01]  /*25b0*/  IADD3 R20, P1, R8, R20, RZ ;  /* 0x0000001408147210 */ /* 0x000fe20007f3e0ff */
[----:B------:R-:W-:Y:S01]  /*25c0*/  BSSY B1, `(.L_x_36) ;  /* 0x0000011000017945 */ /* 0x000fe20003800000 */
[----:B------:R-:W-:Y:S02]  /*25d0*/  SHF.L.U64.HI R13, R91, 0x1, R92 ;  /* 0x000000015b0d7819 */ /* 0x000fe4000001025c */
[----:B------:R-:W-:Y:S01]  /*25e0*/  ISETP.GT.AND P0, PT, R3, 0x8, P0 ;  /* 0x000000080300780c */ /* 0x000fe20000704270 */
[----:B0-----:R-:W-:Y:S01]  /*25f0*/  IMAD.X R21, R9, 0x1, R111, P1 ;  /* 0x0000000109157824 */ /* 0x001fe200008e066f */
[----:B------:R-:W-:Y:S01]  /*2600*/  LEA R12, P1, R91, R10, 0x1 ;  /* 0x0000000a5b0c7211 */ /* 0x000fe200078208ff */
[----:B------:R-:W-:-:S04]  /*2610*/  IMAD.WIDE.U32 R20, R101, R110, R20 ;  /* 0x0000006e65147225 */ /* 0x000fc800078e0014 */
[----:B------:R-:W-:Y:S01]  /*2620*/  IMAD.X R13, R13, 0x1, R11, P1 ;  /* 0x000000010d0d7824 */ /* 0x000fe200008e060b */
[----:B------:R-:W-:Y:S01]  /*2630*/  LEA R8, P3, R20, R114, 0x1 ;  /* 0x0000007214087211 */ /* 0x000fe200078608ff */
[----:B------:R-:W-:-:S05]  /*2640*/  IMAD.IADD R9, R107, 0x1, R21 ;  /* 0x000000016b097824 */ /* 0x000fca00078e0215 */
[----:B------:R-:W-:Y:S01]  /*2650*/  LEA.HI.X R9, R20, R115, R9, 0x1, P3 ;  /* 0x0000007314097211 */ /* 0x000fe200018f0c09 */
[----:B--2---:R-:W-:-:S05]  /*2660*/  HADD2.F32 R5, -RZ, R24.H0_H0 ;  /* 0x20000018ff057230 */ /* 0x004fca0000004100 */
[----:B------:R-:W-:-:S04]  /*2670*/  FMUL R5, R5, R90 ;  /* 0x0000005a05057220 */ /* 0x000fc80000400000 */
[----:B------:R-:W-:-:S05]  /*2680*/  FFMA R5, R26, R23, R5 ;  /* 0x000000171a057223 */ /* 0x000fca0000000005 */
[----:B------:R-:W-:-:S05]  /*2690*/  F2FP.F16.F32.PACK_AB R5, RZ, R5 ;  /* 0x00000005ff05723e */ /* 0x000fca00000000ff */
[----:B------:R0:W-:Y:S01]  /*26a0*/  @P2 STG.E.U16 desc[UR38][R12.64], R5 ;  /* 0x000000050c002986 */ /* 0x0001e2000c101526 */
[----:B------:R-:W-:Y:S05]  /*26b0*/  @!P0 BRA `(.L_x_37) ;  /* 0x0000000000048947 */ /* 0x000fea0003800000 */
[----:B------:R2:W5:Y:S02]  /*26c0*/  LDG.E.LTC128B.U16 R24, desc[UR38][R8.64+0x2] ;  /* 0x0000022608187981 */ /* 0x000564000c1e1520 */
.L_x_37:
[----:B------:R-:W-:Y:S05]  /*26d0*/  BSYNC B1 ;  /* 0x0000000000017941 */ /* 0x000fea0003800000 */
.L_x_36:
[----:B0----5:R-:W-:Y:S01]  /*26e0*/  HADD2.F32 R5, -RZ, R24.H0_H0 ;  /* 0x20000018ff057230 */ /* 0x021fe20000004100 */
[----:B------:R-:W-:Y:S01]  /*26f0*/  ISETP.GT.AND P1, PT, R4, 0x8, PT ;  /* 0x000000080400780c */ /* 0x000fe20003f24270 */
[----:B------:R-:W-:Y:S03]  /*2700*/  BSSY B1, `(.L_x_38) ;  /* 0x0000008000017945 */ /* 0x000fe60003800000 */
[----:B------:R-:W-:Y:S01]  /*2710*/  FMUL R14, R5, R90 ;  /* 0x0000005a050e7220 */ /* 0x000fe20000400000 */
[----:B------:R-:W-:-:S03]  /*2720*/  ISETP.GT.AND P2, PT, R3, RZ, P1 ;  /* 0x000000ff0300720c */ /* 0x000fc60000f44270 */
[----:B------:R-:W-:-:S05]  /*2730*/  FFMA R14, R27, R23, R14 ;  /* 0x000000171b0e7223 */ /* 0x000fca000000000e */
[----:B------:R-:W-:-:S05]  /*2740*/  F2FP.F16.F32.PACK_AB R14, RZ, R14 ;  /* 0x0000000eff0e723e */ /* 0x000fca00000000ff */
[----:B------:R0:W-:Y:S01]  /*2750*/  @P0 STG.E.U16 desc[UR38][R12.64+0x2], R14 ;  /* 0x0000020e0c000986 */ /* 0x0001e2000c101526 */
[----:B------:R-:W-:Y:S05]  /*2760*/  @!P2 BRA `(.L_x_39) ;  /* 0x000000000004a947 */ /* 0x000fea0003800000 */
[----:B------:R3:W5:Y:S02]  /*2770*/  LDG.E.LTC128B.U16 R24, desc[UR38][R6.64+0x10] ;  /* 0x0000102606187981 */ /* 0x000764000c1e1520 */
.L_x_39:
[----:B------:R-:W-:Y:S05]  /*2780*/  BSYNC B1 ;  /* 0x0000000000017941 */ /* 0x000fea0003800000 */
.L_x_38:
[----:B-----5:R-:W-:Y:S01]  /*2790*/  HADD2.F32 R5, -RZ, R24.H0_H0 ;  /* 0x20000018ff057230 */ /* 0x020fe20000004100 */
        /* <DEDUP_REMOVED lines=9> */
.L_x_41:
[----:B------:R-:W-:Y:S05]  /*2830*/  BSYNC B1 ;  /* 0x0000000000017941 */ /* 0x000fea0003800000 */
.L_x_40:
[----:B----45:R-:W-:Y:S01]  /*2840*/  HADD2.F32 R5, -RZ, R24.H0_H0 ;  /* 0x20000018ff057230 */ /* 0x030fe20000004100 */
[----:B------:R-:W-:Y:S01]  /*2850*/  ISETP.GT.AND P1, PT, R3, 0x8, P1 ;  /* 0x000000080300780c */ /* 0x000fe20000f24270 */
[----:B------:R-:W-:Y:S03]  /*2860*/  BSSY B1, `(.L_x_42) ;  /* 0x0000007000017945 */ /* 0x000fe60003800000 */
[----:B0-----:R-:W-:-:S04]  /*2870*/  FMUL R14, R5, R90 ;  /* 0x0000005a050e7220 */ /* 0x001fc80000400000 */
[----:B------:R-:W-:-:S05]  /*2880*/  FFMA R14, R29, R23, R14 ;  /* 0x000000171d0e7223 */ /* 0x000fca000000000e */
[----:B------:R-:W-:-:S05]  /*2890*/  F2FP.F16.F32.PACK_AB R14, RZ, R14 ;  /* 0x0000000eff0e723e */ /* 0x000fca00000000ff */
[----:B------:R0:W-:Y:S01]  /*28a0*/  @P3 STG.E.U16 desc[UR38][R10.64+0x12], R14 ;  /* 0x0000120e0a003986 */ /* 0x0001e2000c101526 */
[----:B------:R-:W-:Y:S05]  /*28b0*/  @!P1 BRA `(.L_x_43) ;  /* 0x0000000000049947 */ /* 0x000fea0003800000 */
[----:B------:R4:W5:Y:S02]  /*28c0*/  LDG.E.LTC128B.U16 R24, desc[UR38][R8.64+0x10] ;  /* 0x0000102608187981 */ /* 0x000964000c1e1520 */
.L_x_43:
[----:B------:R-:W-:Y:S05]  /*28d0*/  BSYNC B1 ;  /* 0x0000000000017941 */ /* 0x000fea0003800000 */
.L_x_42:
[----:B-----5:R-:W-:Y:S01]  /*28e0*/  HADD2.F32 R5, -RZ, R24.H0_H0 ;  /* 0x20000018ff057230 */ /* 0x020fe20000004100 */
[----:B------:R-:W-:Y:S01]  /*28f0*/  ISETP.GT.AND P0, PT, R3, 0x8, P0 ;  /* 0x000000080300780c */ /* 0x000fe20000704270 */
[----:B------:R-:W-:Y:S03]  /*2900*/  BSSY B1, `(.L_x_44) ;  /* 0x0000007000017945 */ /* 0x000fe60003800000 */
[----:B------:R-:W-:-:S04]  /*2910*/  FMUL R5, R5, R90 ;  /* 0x0000005a05057220 */ /* 0x000fc80000400000 */
[----:B------:R-:W-:-:S05]  /*2920*/  FFMA R5, R30, R23, R5 ;  /* 0x000000171e057223 */ /* 0x000fca0000000005 */
[----:B------:R-:W-:-:S05]  /*2930*/  F2FP.F16.F32.PACK_AB R5, RZ, R5 ;  /* 0x00000005ff05723e */ /* 0x000fca00000000ff */
[----:B------:R0:W-:Y:S01]  /*2940*/  @P1 STG.E.U16 desc[UR38][R12.64+0x10], R5 ;  /* 0x000010050c001986 */ /* 0x0001e2000c101526 */
[----:B------:R-:W-:Y:S05]  /*2950*/  @!P0 BRA `(.L_x_45) ;  /* 0x0000000000048947 */ /* 0x000fea0003800000 */
[----:B------:R0:W5:Y:S02]  /*2960*/  LDG.E.LTC128B.U16 R24, desc[UR38][R8.64+0x12] ;  /* 0x0000122608187981 */ /* 0x000164000c1e1520 */
.L_x_45:
[----:B------:R-:W-:Y:S05]  /*2970*/  BSYNC B1 ;  /* 0x0000000000017941 */ /* 0x000fea0003800000 */
.L_x_44:
        /* <DEDUP_REMOVED lines=10> */
.L_x_47:
[----:B------:R-:W-:Y:S05]  /*2a20*/  BSYNC B1 ;  /* 0x0000000000017941 */ /* 0x000fea0003800000 */
.L_x_46:
        /* <DEDUP_REMOVED lines=10> */
.L_x_49:
[----:B------:R-:W-:Y:S05]  /*2ad0*/  BSYNC B1 ;  /* 0x0000000000017941 */ /* 0x000fea0003800000 */
.L_x_48:
[----:B0----5:R-:W-:Y:S01]  /*2ae0*/  HADD2.F32 R5, -RZ, R24.H0_H0 ;  /* 0x20000018ff057230 */ /* 0x021fe20000004100 */
        /* <DEDUP_REMOVED lines=8> */
.L_x_51:
[----:B------:R-:W-:Y:S05]  /*2b70*/  BSYNC B1 ;  /* 0x0000000000017941 */ /* 0x000fea0003800000 */
.L_x_50:
        /* <DEDUP_REMOVED lines=9> */
.L_x_53:
[----:B------:R-:W-:Y:S05]  /*2c10*/  BSYNC B1 ;  /* 0x0000000000017941 */ /* 0x000fea0003800000 */
.L_x_52:
        /* <DEDUP_REMOVED lines=10> */
.L_x_55:
[----:B------:R-:W-:Y:S05]  /*2cc0*/  BSYNC B1 ;  /* 0x0000000000017941 */ /* 0x000fea0003800000 */
.L_x_54:
        /* <DEDUP_REMOVED lines=10> */
.L_x_57:
[----:B------:R-:W-:Y:S05]  /*2d70*/  BSYNC B1 ;  /* 0x0000000000017941 */ /* 0x000fea0003800000 */
.L_x_56:
        /* <DEDUP_REMOVED lines=9> */
.L_x_59:
[----:B------:R-:W-:Y:S05]  /*2e10*/  BSYNC B1 ;  /* 0x0000000000017941 */ /* 0x000fea0003800000 */
.L_x_58:
        /* <DEDUP_REMOVED lines=9> */
.L_x_61:
[----:B------:R-:W-:Y:S05]  /*2eb0*/  BSYNC B1 ;  /* 0x0000000000017941 */ /* 0x000fea0003800000 */
.L_x_60:
        /* <DEDUP_REMOVED lines=10> */
.L_x_63:
[----:B------:R-:W-:Y:S05]  /*2f60*/  BSYNC B1 ;  /* 0x0000000000017941 */ /* 0x000fea0003800000 */
.L_x_62:
        /* <DEDUP_REMOVED lines=10> */
.L_x_65:
[----:B------:R-:W-:Y:S05]  /*3010*/  BSYNC B1 ;  /* 0x0000000000017941 */ /* 0x000fea0003800000 */
.L_x_64:
        /* <DEDUP_REMOVED lines=9> */
.L_x_67:
[----:B------:R-:W-:Y:S05]  /*30b0*/  BSYNC B1 ;  /* 0x0000000000017941 */ /* 0x000fea0003800000 */
.L_x_66:
        /* <DEDUP_REMOVED lines=9> */
.L_x_69:
[----:B------:R-:W-:Y:S05]  /*3150*/  BSYNC B1 ;  /* 0x0000000000017941 */ /* 0x000fea0003800000 */
.L_x_68:
        /* <DEDUP_REMOVED lines=10> */
.L_x_71:
[----:B------:R-:W-:Y:S05]  /*3200*/  BSYNC B1 ;  /* 0x0000000000017941 */ /* 0x000fea0003800000 */
.L_x_70:
        /* <DEDUP_REMOVED lines=10> */
.L_x_73:
[----:B------:R-:W-:Y:S05]  /*32b0*/  BSYNC B1 ;  /* 0x0000000000017941 */ /* 0x000fea0003800000 */
.L_x_72:
        /* <DEDUP_REMOVED lines=9> */
.L_x_75:
[----:B------:R-:W-:Y:S05]  /*3350*/  BSYNC B1 ;  /* 0x0000000000017941 */ /* 0x000fea0003800000 */
.L_x_74:
        /* <DEDUP_REMOVED lines=9> */
.L_x_77:
[----:B------:R-:W-:Y:S05]  /*33f0*/  BSYNC B1 ;  /* 0x0000000000017941 */ /* 0x000fea0003800000 */
.L_x_76:
        /* <DEDUP_REMOVED lines=10> */
.L_x_79:
[----:B------:R-:W-:Y:S05]  /*34a0*/  BSYNC B1 ;  /* 0x0000000000017941 */ /* 0x000fea0003800000 */
.L_x_78:
        /* <DEDUP_REMOVED lines=10> */
.L_x_81:
[----:B------:R-:W-:Y:S05]  /*3550*/  BSYNC B1 ;  /* 0x0000000000017941 */ /* 0x000fea0003800000 */
.L_x_80:
        /* <DEDUP_REMOVED lines=9> */
.L_x_83:
[----:B------:R-:W-:Y:S05]  /*35f0*/  BSYNC B1 ;  /* 0x0000000000017941 */ /* 0x000fea0003800000 */
.L_x_82:
        /* <DEDUP_REMOVED lines=9> */
.L_x_85:
[----:B------:R-:W-:Y:S05]  /*3690*/  BSYNC B1 ;  /* 0x0000000000017941 */ /* 0x000fea0003800000 */
.L_x_84:
        /* <DEDUP_REMOVED lines=10> */
.L_x_87:
[----:B------:R-:W-:Y:S05]  /*3740*/  BSYNC B1 ;  /* 0x0000000000017941 */ /* 0x000fea0003800000 */
.L_x_86:
        /* <DEDUP_REMOVED lines=10> */
.L_x_89:
[----:B------:R-:W-:Y:S05]  /*37f0*/  BSYNC B1 ;  /* 0x0000000000017941 */ /* 0x000fea0003800000 */
.L_x_88:
        /* <DEDUP_REMOVED lines=9> */
.L_x_91:
[----:B------:R-:W-:Y:S05]  /*3890*/  BSYNC B1 ;  /* 0x0000000000017941 */ /* 0x000fea0003800000 */
.L_x_90:
        /* <DEDUP_REMOVED lines=9> */
.L_x_93:
[----:B------:R-:W-:Y:S05]  /*3930*/  BSYNC B1 ;  /* 0x0000000000017941 */ /* 0x000fea0003800000 */
.L_x_92:
        /* <DEDUP_REMOVED lines=10> */
.L_x_95:
[----:B------:R-:W-:Y:S05]  /*39e0*/  BSYNC B1 ;  /* 0x0000000000017941 */ /* 0x000fea0003800000 */
.L_x_94:
        /* <DEDUP_REMOVED lines=10> */
.L_x_97:
[----:B------:R-:W-:Y:S05]  /*3a90*/  BSYNC B1 ;  /* 0x0000000000017941 */ /* 0x000fea0003800000 */
.L_x_96:
        /* <DEDUP_REMOVED lines=9> */
.L_x_99:
[----:B------:R-:W-:Y:S05]  /*3b30*/  BSYNC B1 ;  /* 0x0000000000017941 */ /* 0x000fea0003800000 */
.L_x_98:
        /* <DEDUP_REMOVED lines=9> */
.L_x_101:
[----:B------:R-:W-:Y:S05]  /*3bd0*/  BSYNC B1 ;  /* 0x0000000000017941 */ /* 0x000fea0003800000 */
.L_x_100:
        /* <DEDUP_REMOVED lines=10> */
.L_x_103:
[----:B------:R-:W-:Y:S05]  /*3c80*/  BSYNC B1 ;  /* 0x0000000000017941 */ /* 0x000fea0003800000 */
.L_x_102:
        /* <DEDUP_REMOVED lines=10> */
.L_x_105:
[----:B------:R-:W-:Y:S05]  /*3d30*/  BSYNC B1 ;  /* 0x0000000000017941 */ /* 0x000fea0003800000 */
.L_x_104:
        /* <DEDUP_REMOVED lines=9> */
.L_x_107:
[----:B------:R-:W-:Y:S05]  /*3dd0*/  BSYNC B1 ;  /* 0x0000000000017941 */ /* 0x000fea0003800000 */
.L_x_106:
        /* <DEDUP_REMOVED lines=9> */
.L_x_109:
[----:B------:R-:W-:Y:S05]  /*3e70*/  BSYNC B1 ;  /* 0x0000000000017941 */ /* 0x000fea0003800000 */
.L_x_108:
        /* <DEDUP_REMOVED lines=10> */
.L_x_111:
[----:B------:R-:W-:Y:S05]  /*3f20*/  BSYNC B1 ;  /* 0x0000000000017941 */ /* 0x000fea0003800000 */
.L_x_110:
        /* <DEDUP_REMOVED lines=10> */
.L_x_113:
[----:B------:R-:W-:Y:S05]  /*3fd0*/  BSYNC B1 ;  /* 0x0000000000017941 */ /* 0x000fea0003800000 */
.L_x_112:
        /* <DEDUP_REMOVED lines=9> */
.L_x_115:
[----:B------:R-:W-:Y:S05]  /*4070*/  BSYNC B1 ;  /* 0x0000000000017941 */ /* 0x000fea0003800000 */
.L_x_114:
        /* <DEDUP_REMOVED lines=9> */
.L_x_117:
[----:B------:R-:W-:Y:S05]  /*4110*/  BSYNC B1 ;  /* 0x0000000000017941 */ /* 0x000fea0003800000 */
.L_x_116:
        /* <DEDUP_REMOVED lines=10> */
.L_x_119:
[----:B------:R-:W-:Y:S05]  /*41c0*/  BSYNC B1 ;  /* 0x0000000000017941 */ /* 0x000fea0003800000 */
.L_x_118:
        /* <DEDUP_REMOVED lines=10> */
.L_x_121:
[----:B------:R-:W-:Y:S05]  /*4270*/  BSYNC B1 ;  /* 0x0000000000017941 */ /* 0x000fea0003800000 */
.L_x_120:
        /* <DEDUP_REMOVED lines=9> */
.L_x_123:
[----:B------:R-:W-:Y:S05]  /*4310*/  BSYNC B1 ;  /* 0x0000000000017941 */ /* 0x000fea0003800000 */
.L_x_122:
        /* <DEDUP_REMOVED lines=9> */
.L_x_125:
[----:B------:R-:W-:Y:S05]  /*43b0*/  BSYNC B1 ;  /* 0x0000000000017941 */ /* 0x000fea0003800000 */
.L_x_124:
        /* <DEDUP_REMOVED lines=10> */
.L_x_127:
[----:B------:R-:W-:Y:S05]  /*4460*/  BSYNC B1 ;  /* 0x0000000000017941 */ /* 0x000fea0003800000 */
.L_x_126:
        /* <DEDUP_REMOVED lines=10> */
.L_x_129:
[----:B------:R-:W-:Y:S05]  /*4510*/  BSYNC B1 ;  /* 0x0000000000017941 */ /* 0x000fea0003800000 */
.L_x_128:
        /* <DEDUP_REMOVED lines=9> */
.L_x_131:
[----:B------:R-:W-:Y:S05]  /*45b0*/  BSYNC B1 ;  /* 0x0000000000017941 */ /* 0x000fea0003800000 */
.L_x_130:
        /* <DEDUP_REMOVED lines=9> */
.L_x_133:
[----:B------:R-:W-:Y:S05]  /*4650*/  BSYNC B1 ;  /* 0x0000000000017941 */ /* 0x000fea0003800000 */
.L_x_132:
        /* <DEDUP_REMOVED lines=10> */
.L_x_135:
[----:B------:R-:W-:Y:S05]  /*4700*/  BSYNC B1 ;  /* 0x0000000000017941 */ /* 0x000fea0003800000 */
.L_x_134:
        /* <DEDUP_REMOVED lines=10> */
.L_x_137:
[----:B------:R-:W-:Y:S05]  /*47b0*/  BSYNC B1 ;  /* 0x0000000000017941 */ /* 0x000fea0003800000 */
.L_x_136:
        /* <DEDUP_REMOVED lines=9> */
.L_x_139:
[----:B------:R-:W-:Y:S05]  /*4850*/  BSYNC B1 ;  /* 0x0000000000017941 */ /* 0x000fea0003800000 */
.L_x_138:
        /* <DEDUP_REMOVED lines=9> */
.L_x_141:
[----:B------:R-:W-:Y:S05]  /*48f0*/  BSYNC B1 ;  /* 0x0000000000017941 */ /* 0x000fea0003800000 */
.L_x_140:
        /* <DEDUP_REMOVED lines=10> */
.L_x_143:
[----:B------:R-:W-:Y:S05]  /*49a0*/  BSYNC B1 ;  /* 0x0000000000017941 */ /* 0x000fea0003800000 */
.L_x_142:
        /* <DEDUP_REMOVED lines=10> */
.L_x_145:
[----:B------:R-:W-:Y:S05]  /*4a50*/  BSYNC B1 ;  /* 0x0000000000017941 */ /* 0x000fea0003800000 */
.L_x_144:
        /* <DEDUP_REMOVED lines=9> */
.L_x_147:
[----:B------:R-:W-:Y:S05]  /*4af0*/  BSYNC B1 ;  /* 0x0000000000017941 */ /* 0x000fea0003800000 */
.L_x_146:
        /* <DEDUP_REMOVED lines=9> */
.L_x_149:
[----:B------:R-:W-:Y:S05]  /*4b90*/  BSYNC B1 ;  /* 0x0000000000017941 */ /* 0x000fea0003800000 */
.L_x_148:
        /* <DEDUP_REMOVED lines=10> */
.L_x_151:
[----:B------:R-:W-:Y:S05]  /*4c40*/  BSYNC B1 ;  /* 0x0000000000017941 */ /* 0x000fea0003800000 */
.L_x_150:
[----:B-----5:R-:W-:Y:S01]  /*4c50*/  HADD2.F32 R5, -RZ, R24.H0_H0 ;  /* 0x20000018ff057230 */ /* 0x020fe20000004100 */
[----:B------:R-:W-:Y:S01]  /*4c60*/  ISETP.GT.AND P0, PT, R4, 0x79, PT ;  /* 0x000000790400780c */ /* 0x000fe20003f04270 */
[----:B------:R-:W-:Y:S01]  /*4c70*/  @P2 IMAD.MOV.U32 R4, RZ, RZ, R10 ;  /* 0x000000ffff042224 */ /* 0x000fe200078e000a */
[----:B------:R-:W-:Y:S02]  /*4c80*/  BSSY B1, `(.L_x_152) ;  /* 0x000000a000017945 */ /* 0x000fe40003800000 */
[----:B------:R-:W-:Y:S01]  /*4c90*/  FMUL R5, R5, R90 ;  /* 0x0000005a05057220 */ /* 0x000fe20000400000 */
[----:B------:R-:W-:-:S03]  /*4ca0*/  ISETP.GT.AND P3, PT, R3, RZ, P0 ;  /* 0x000000ff0300720c */ /* 0x000fc60000764270 */
[----:B------:R-:W-:-:S05]  /*4cb0*/  FFMA R5, R84, R23, R5 ;  /* 0x0000001754057223 */ /* 0x000fca0000000005 */
[----:B------:R-:W-:-:S04]  /*4cc0*/  F2FP.F16.F32.PACK_AB R5, RZ, R5 ;  /* 0x00000005ff05723e */ /* 0x000fc800000000ff */
[----:B0-----:R-:W-:Y:S01]  /*4cd0*/  PRMT R14, R5, 0x7610, R14 ;  /* 0x00007610050e7816 */ /* 0x001fe2000000000e */
[----:B------:R-:W-:-:S05]  /*4ce0*/  @P2 IMAD.MOV.U32 R5, RZ, RZ, R11 ;  /* 0x000000ffff052224 */ /* 0x000fca00078e000b */
[----:B------:R0:W-:Y:S01]  /*4cf0*/  @P2 STG.E.U16 desc[UR38][R4.64+0xf0], R14 ;  /* 0x0000f00e04002986 */ /* 0x0001e2000c101526 */
[----:B------:R-:W-:Y:S05]  /*4d00*/  @!P3 BRA `(.L_x_153) ;  /* 0x000000000004b947 */ /* 0x000fea0003800000 */
[----:B------:R0:W5:Y:S02]  /*4d10*/  LDG.E.LTC128B.U16 R24, desc[UR38][R6.64+0xf2] ;  /* 0x0000f22606187981 */ /* 0x000164000c1e1520 */
.L_x_153:
[----:B------:R-:W-:Y:S05]  /*4d20*/  BSYNC B1 ;  /* 0x0000000000017941 */ /* 0x000fea0003800000 */
.L_x_152:
        /* <DEDUP_REMOVED lines=9> */
.L_x_155:
[----:B------:R-:W-:Y:S05]  /*4dc0*/  BSYNC B1 ;  /* 0x0000000000017941 */ /* 0x000fea0003800000 */
.L_x_154:
[----:B-----5:R-:W-:Y:S01]  /*4dd0*/  HADD2.F32 R5, -RZ, R24.H0_H0 ;  /* 0x20000018ff057230 */ /* 0x020fe20000004100 */
[----:B------:R-:W-:Y:S01]  /*4de0*/  ISETP.GT.AND P0, PT, R3, 0x8, P0 ;  /* 0x000000080300780c */ /* 0x000fe20000704270 */
[----:B0-----:R-:W-:Y:S01]  /*4df0*/  @P1 IMAD.MOV.U32 R4, RZ, RZ, R12 ;  /* 0x000000ffff041224 */ /* 0x001fe200078e000c */
[----:B------:R-:W-:Y:S02]  /*4e00*/  BSSY B1, `(.L_x_156) ;  /* 0x0000009000017945 */ /* 0x000fe40003800000 */
[----:B------:R-:W-:-:S04]  /*4e10*/  FMUL R5, R5, R90 ;  /* 0x0000005a05057220 */ /* 0x000fc80000400000 */
[----:B------:R-:W-:-:S05]  /*4e20*/  FFMA R5, R86, R23, R5 ;  /* 0x0000001756057223 */ /* 0x000fca0000000005 */
[----:B------:R-:W-:-:S04]  /*4e30*/  F2FP.F16.F32.PACK_AB R5, RZ, R5 ;  /* 0x00000005ff05723e */ /* 0x000fc800000000ff */
[----:B-1-3--:R-:W-:Y:S01]  /*4e40*/  PRMT R6, R5, 0x7610, R6 ;  /* 0x0000761005067816 */ /* 0x00afe20000000006 */
[----:B------:R-:W-:-:S05]  /*4e50*/  @P1 IMAD.MOV.U32 R5, RZ, RZ, R13 ;  /* 0x000000ffff051224 */ /* 0x000fca00078e000d */
[----:B------:R0:W-:Y:S01]  /*4e60*/  @P1 STG.E.U16 desc[UR38][R4.64+0xf0], R6 ;  /* 0x0000f00604001986 */ /* 0x0001e2000c101526 */
[----:B------:R-:W-:Y:S05]  /*4e70*/  @!P0 BRA `(.L_x_157) ;  /* 0x0000000000048947 */ /* 0x000fea0003800000 */
[----:B------:R1:W5:Y:S02]  /*4e80*/  LDG.E.LTC128B.U16 R24, desc[UR38][R8.64+0xf2] ;  /* 0x0000f22608187981 */ /* 0x000364000c1e1520 */
.L_x_157:
[----:B------:R-:W-:Y:S05]  /*4e90*/  BSYNC B1 ;  /* 0x0000000000017941 */ /* 0x000fea0003800000 */
.L_x_156:
[----:B------:R-:W-:Y:S05]  /*4ea0*/  @!P0 BRA `(.L_x_158) ;  /* 0x0000001000e88947 */ /* 0x000fea0003800000 */
[----:B-----5:R-:W-:-:S05]  /*4eb0*/  HADD2.F32 R3, -RZ, R24.H0_H0 ;  /* 0x20000018ff037230 */ /* 0x020fca0000004100 */
[----:B0-----:R-:W-:-:S04]  /*4ec0*/  FMUL R4, R3, R90 ;  /* 0x0000005a03047220 */ /* 0x001fc80000400000 */
[----:B------:R-:W-:-:S05]  /*4ed0*/  FFMA R4, R87, R23, R4 ;  /* 0x0000001757047223 */ /* 0x000fca0000000004 */
[----:B------:R-:W-:-:S05]  /*4ee0*/  F2FP.F16.F32.PACK_AB R4, RZ, R4 ;  /* 0x00000004ff04723e */ /* 0x000fca00000000ff */
[----:B------:R3:W-:Y:S01]  /*4ef0*/  STG.E.U16 desc[UR38][R12.64+0xf2], R4 ;  /* 0x0000f2040c007986 */ /* 0x0007e2000c101526 */
[----:B------:R-:W-:Y:S05]  /*4f00*/  BRA `(.L_x_158) ;  /* 0x0000001000d07947 */ /* 0x000fea0003800000 */
.L_x_33:
[----:B------:R-:W-:Y:S01]  /*4f10*/  ISETP.GT.AND P3, PT, R4, 0x1, PT ;  /* 0x000000010400780c */ /* 0x000fe20003f64270 */
[----:B------:R-:W-:Y:S01]  /*4f20*/  ULDC.64 UR4, c[0x0][0x5c0] ;  /* 0x0001700000047ab9 */ /* 0x000fe20000000a00 */
[-C--:B------:R-:W-:Y:S01]  /*4f30*/  FMUL R24, R24, R23.reuse ;  /* 0x0000001718187220 */ /* 0x080fe20000400000 */
[----:B------:R-:W-:Y:S01]  /*4f40*/  LEA R6, P4, R106, UR4, 0x1 ;  /* 0x000000046a067c11 */ /* 0x000fe2000f8808ff */
[-C--:B------:R-:W-:Y:S01]  /*4f50*/  FMUL R25, R25, R23.reuse ;  /* 0x0000001719197220 */ /* 0x080fe20000400000 */
[----:B------:R-:W-:Y:S01]  /*4f60*/  ISETP.GT.AND P0, PT, R3, RZ, P3 ;  /* 0x000000ff0300720c */ /* 0x000fe20001f04270 */
[-C--:B------:R-:W-:Y:S01]  /*4f70*/  FMUL R26, R26, R23.reuse ;  /* 0x000000171a1a7220 */ /* 0x080fe20000400000 */
[----:B------:R-:W-:Y:S01]  /*4f80*/  F2FP.F16.F32.PACK_AB R24, RZ, R24 ;  /* 0x00000018ff18723e */ /* 0x000fe200000000ff */
[-C--:B------:R-:W-:Y:S01]  /*4f90*/  FMUL R27, R27, R23.reuse ;  /* 0x000000171b1b7220 */ /* 0x080fe20000400000 */
[----:B------:R-:W-:Y:S01]  /*4fa0*/  LEA.HI.X R7, R106, UR5, R103, 0x1, P4 ;  /* 0x000000056a077c11 */ /* 0x000fe2000a0f0c67 */
[----:B------:R-:W-:Y:S01]  /*4fb0*/  FMUL R28, R28, R23 ;  /* 0x000000171c1c7220 */ /* 0x000fe20000400000 */
[----:B------:R-:W-:Y:S01]  /*4fc0*/  F2FP.F16.F32.PACK_AB R25, RZ, R25 ;  /* 0x00000019ff19723e */ /* 0x000fe200000000ff */
[-C--:B------:R-:W-:Y:S01]  /*4fd0*/  FMUL R29, R29, R23.reuse ;  /* 0x000000171d1d7220 */ /* 0x080fe20000400000 */
[----:B------:R-:W-:Y:S01]  /*4fe0*/  ISETP.GT.AND P2, PT, R3, 0x8, P2 ;  /* 0x000000080300780c */ /* 0x000fe20001744270 */
[----:B------:R-:W-:Y:S01]  /*4ff0*/  @P1 STG.E.U16 desc[UR38][R6.64], R24 ;  /* 0x0000001806001986 */ /* 0x000fe2000c101526 */
[----:B------:R-:W-:Y:S01]  /*5000*/  ISETP.GT.AND P1, PT, R4, 0x8, PT ;  /* 0x000000080400780c */ /* 0x000fe20003f24270 */
[-C--:B------:R-:W-:Y:S01]  /*5010*/  FMUL R30, R30, R23.reuse ;  /* 0x000000171e1e7220 */ /* 0x080fe20000400000 */
[C---:B------:R-:W-:Y:S01]  /*5020*/  SHF.L.U64.HI R5, R91.reuse, 0x1, R92 ;  /* 0x000000015b057819 */ /* 0x040fe2000001025c */
[----:B------:R-:W-:Y:S01]  /*5030*/  @P0 STG.E.U16 desc[UR38][R6.64+0x2], R25 ;  /* 0x0000021906000986 */ /* 0x000fe2000c101526 */
[----:B------:R-:W-:Y:S01]  /*5040*/  LEA R8, P5, R91, R6, 0x1 ;  /* 0x000000065b087211 */ /* 0x000fe200078a08ff */
[-C--:B------:R-:W-:Y:S01]  /*5050*/  FMUL R31, R31, R23.reuse ;  /* 0x000000171f1f7220 */ /* 0x080fe20000400000 */
[----:B------:R-:W-:Y:S01]  /*5060*/  ISETP.GT.AND P3, PT, R3, 0x8, P3 ;  /* 0x000000080300780c */ /* 0x000fe20001f64270 */
[-C--:B------:R-:W-:Y:S01]  /*5070*/  FMUL R32, R32, R23.reuse ;  /* 0x0000001720207220 */ /* 0x080fe20000400000 */
[----:B------:R-:W-:Y:S01]  /*5080*/  ISETP.GT.AND P0, PT, R4, 0x9, PT ;  /* 0x000000090400780c */ /* 0x000fe20003f04270 */
[----:B------:R-:W-:Y:S01]  /*5090*/  IMAD.X R9, R5, 0x1, R7, P5 ;  /* 0x0000000105097824 */ /* 0x000fe200028e0607 */
[----:B------:R-:W-:Y:S01]  /*50a0*/  ISETP.GT.AND P4, PT, R3, RZ, P1 ;  /* 0x000000ff0300720c */ /* 0x000fe20000f84270 */
[-C--:B------:R-:W-:Y:S01]  /*50b0*/  FMUL R33, R33, R23.reuse ;  /* 0x0000001721217220 */ /* 0x080fe20000400000 */
[----:B------:R-:W-:Y:S01]  /*50c0*/  F2FP.F16.F32.PACK_AB R26, RZ, R26 ;  /* 0x0000001aff1a723e */ /* 0x000fe200000000ff */
[-C--:B------:R-:W-:Y:S01]  /*50d0*/  FMUL R34, R34, R23.reuse ;  /* 0x0000001722227220 */ /* 0x080fe20000400000 */
[----:B------:R-:W-:Y:S01]  /*50e0*/  ISETP.GT.AND P5, PT, R3, RZ, P0 ;  /* 0x000000ff0300720c */ /* 0x000fe200007a4270 */
[----:B------:R-:W-:Y:S01]  /*50f0*/  FMUL R35, R35, R23 ;  /* 0x0000001723237220 */ /* 0x000fe20000400000 */
[----:B------:R-:W-:Y:S01]  /*5100*/  F2FP.F16.F32.PACK_AB R27, RZ, R27 ;  /* 0x0000001bff1b723e */ /* 0x000fe200000000ff */
[----:B------:R-:W-:Y:S01]  /*5110*/  @P2 STG.E.U16 desc[UR38][R8.64], R26 ;  /* 0x0000001a08002986 */ /* 0x000fe2000c101526 */
[----:B------:R-:W-:Y:S01]  /*5120*/  F2FP.F16.F32.PACK_AB R28, RZ, R28 ;  /* 0x0000001cff1c723e */ /* 0x000fe200000000ff */
[-C--:B------:R-:W-:Y:S01]  /*5130*/  FMUL R36, R36, R23.reuse ;  /* 0x0000001724247220 */ /* 0x080fe20000400000 */
[----:B------:R-:W-:Y:S01]  /*5140*/  ISETP.GT.AND P2, PT, R3, 0x8, P1 ;  /* 0x000000080300780c */ /* 0x000fe20000f44270 */
[----:B------:R-:W-:Y:S01]  /*5150*/  @P3 STG.E.U16 desc[UR38][R8.64+0x2], R27 ;  /* 0x0000021b08003986 */ /* 0x000fe2000c101526 */
[----:B------:R-:W-:Y:S01]  /*5160*/  ISETP.GT.AND P1, PT, R4, 0x10, PT ;  /* 0x000000100400780c */ /* 0x000fe20003f24270 */
[----:B------:R-:W-:Y:S01]  /*5170*/  FMUL R37, R37, R23 ;  /* 0x0000001725257220 */ /* 0x000fe20000400000 */
[----:B------:R-:W-:Y:S01]  /*5180*/  F2FP.F16.F32.PACK_AB R29, RZ, R29 ;  /* 0x0000001dff1d723e */ /* 0x000fe200000000ff */
[----:B------:R-:W-:Y:S01]  /*5190*/  @P4 STG.E.U16 desc[UR38][R6.64+0x10], R28 ;  /* 0x0000101c06004986 */ /* 0x000fe2000c101526 */
[C---:B------:R-:W-:Y:S01]  /*51a0*/  ISETP.GT.AND P3, PT, R3.reuse, 0x8, P0 ;  /* 0x000000080300780c */ /* 0x040fe20000764270 */
[-C--:B------:R-:W-:Y:S01]  /*51b0*/  FMUL R38, R38, R23.reuse ;  /* 0x0000001726267220 */ /* 0x080fe20000400000 */
[----:B------:R-:W-:Y:S01]  /*51c0*/  ISETP.GT.AND P0, PT, R4, 0x11, PT ;  /* 0x000000110400780c */ /* 0x000fe20003f04270 */
[----:B------:R-:W-:Y:S01]  /*51d0*/  @P5 STG.E.U16 desc[UR38][R6.64+0x12], R29 ;  /* 0x0000121d06005986 */ /* 0x000fe2000c101526 */
        /* <DEDUP_REMOVED lines=161> */
[----:B------:R-:W-:Y:S01]  /*5bf0*/  FMUL R87, R87, R23 ;  /* 0x0000001757577220 */ /* 0x000fe20000400000 */
[----:B------:R-:W-:-:S02]  /*5c00*/  F2FP.F16.F32.PACK_AB R62, RZ, R62 ;  /* 0x0000003eff3e723e */ /* 0x000fc400000000ff */
[C---:B------:R-:W-:Y:S02]  /*5c10*/  ISETP.GT.AND P5, PT, R3.reuse, RZ, P0 ;  /* 0x000000ff0300720c */ /* 0x040fe400007a4270 */
[----:B------:R-:W-:Y:S01]  /*5c20*/  F2FP.F16.F32.PACK_AB R63, RZ, R63 ;  /* 0x0000003fff3f723e */ /* 0x000fe200000000ff */
[----:B------:R-:W-:Y:S01]  /*5c30*/  @P2 STG.E.U16 desc[UR38][R8.64+0x90], R62 ;  /* 0x0000903e08002986 */ /* 0x000fe2000c101526 */
[----:B------:R-:W-:Y:S02]  /*5c40*/  F2FP.F16.F32.PACK_AB R64, RZ, R64 ;  /* 0x00000040ff40723e */ /* 0x000fe400000000ff */
[C---:B------:R-:W-:Y:S01]  /*5c50*/  ISETP.GT.AND P2, PT, R3.reuse, 0x8, P1 ;  /* 0x000000080300780c */ /* 0x040fe20000f44270 */
[----:B------:R-:W-:Y:S01]  /*5c60*/  @P3 STG.E.U16 desc[UR38][R8.64+0x92], R63 ;  /* 0x0000923f08003986 */ /* 0x000fe2000c101526 */
[----:B------:R-:W-:Y:S02]  /*5c70*/  ISETP.GT.AND P1, PT, R4, 0x58, PT ;  /* 0x000000580400780c */ /* 0x000fe40003f24270 */
[----:B------:R-:W-:Y:S01]  /*5c80*/  F2FP.F16.F32.PACK_AB R65, RZ, R65 ;  /* 0x00000041ff41723e */ /* 0x000fe200000000ff */
[----:B------:R-:W-:Y:S01]  /*5c90*/  @P4 STG.E.U16 desc[UR38][R6.64+0xa0], R64 ;  /* 0x0000a04006004986 */ /* 0x000fe2000c101526 */
[----:B------:R-:W-:-:S02]  /*5ca0*/  ISETP.GT.AND P3, PT, R3, 0x8, P0 ;  /* 0x000000080300780c */ /* 0x000fc40000764270 */
[----:B------:R-:W-:Y:S01]  /*5cb0*/  ISETP.GT.AND P0, PT, R4, 0x59, PT ;  /* 0x000000590400780c */ /* 0x000fe20003f04270 */
[----:B------:R-:W-:Y:S01]  /*5cc0*/  @P5 STG.E.U16 desc[UR38][R6.64+0xa2], R65 ;  /* 0x0000a24106005986 */ /* 0x000fe2000c101526 */
[C---:B------:R-:W-:Y:S02]  /*5cd0*/  ISETP.GT.AND P4, PT, R3.reuse, RZ, P1 ;  /* 0x000000ff0300720c */ /* 0x040fe40000f84270 */
[----:B------:R-:W-:Y:S02]  /*5ce0*/  F2FP.F16.F32.PACK_AB R66, RZ, R66 ;  /* 0x00000042ff42723e */ /* 0x000fe400000000ff */
[----:B------:R-:W-:Y:S02]  /*5cf0*/  ISETP.GT.AND P5, PT, R3, RZ, P0 ;  /* 0x000000ff0300720c */ /* 0x000fe400007a4270 */
[----:B------:R-:W-:Y:S01]  /*5d00*/  F2FP.F16.F32.PACK_AB R67, RZ, R67 ;  /* 0x00000043ff43723e */ /* 0x000fe200000000ff */
[----:B------:R-:W-:Y:S01]  /*5d10*/  @P2 STG.E.U16 desc[UR38][R8.64+0xa0], R66 ;  /* 0x0000a04208002986 */ /* 0x000fe2000c101526 */
[----:B------:R-:W-:-:S02]  /*5d20*/  F2FP.F16.F32.PACK_AB R68, RZ, R68 ;  /* 0x00000044ff44723e */ /* 0x000fc400000000ff */
[C---:B------:R-:W-:Y:S01]  /*5d30*/  ISETP.GT.AND P2, PT, R3.reuse, 0x8, P1 ;  /* 0x000000080300780c */ /* 0x040fe20000f44270 */
[----:B------:R-:W-:Y:S01]  /*5d40*/  @P3 STG.E.U16 desc[UR38][R8.64+0xa2], R67 ;  /* 0x0000a24308003986 */ /* 0x000fe2000c101526 */
[C---:B------:R-:W-:Y:S02]  /*5d50*/  ISETP.GT.AND P1, PT, R4.reuse, 0x60, PT ;  /* 0x000000600400780c */ /* 0x040fe40003f24270 */
[----:B------:R-:W-:Y:S01]  /*5d60*/  F2FP.F16.F32.PACK_AB R69, RZ, R69 ;  /* 0x00000045ff45723e */ /* 0x000fe200000000ff */
[----:B------:R-:W-:Y:S01]  /*5d70*/  @P4 STG.E.U16 desc[UR38][R6.64+0xb0], R68 ;  /* 0x0000b04406004986 */ /* 0x000fe2000c101526 */
[C---:B------:R-:W-:Y:S02]  /*5d80*/  ISETP.GT.AND P3, PT, R3.reuse, 0x8, P0 ;  /* 0x000000080300780c */ /* 0x040fe40000764270 */
[----:B------:R-:W-:Y:S01]  /*5d90*/  ISETP.GT.AND P0, PT, R4, 0x61, PT ;  /* 0x000000610400780c */ /* 0x000fe20003f04270 */
[----:B------:R-:W-:Y:S01]  /*5da0*/  @P5 STG.E.U16 desc[UR38][R6.64+0xb2], R69 ;  /* 0x0000b24506005986 */ /* 0x000fe2000c101526 */
[----:B------:R-:W-:-:S02]  /*5db0*/  ISETP.GT.AND P4, PT, R3, RZ, P1 ;  /* 0x000000ff0300720c */ /* 0x000fc40000f84270 */
[C---:B------:R-:W-:Y:S02]  /*5dc0*/  ISETP.GT.AND P5, PT, R3.reuse, RZ, P0 ;  /* 0x000000ff0300720c */ /* 0x040fe400007a4270 */
[----:B------:R-:W-:Y:S02]  /*5dd0*/  F2FP.F16.F32.PACK_AB R70, RZ, R70 ;  /* 0x00000046ff46723e */ /* 0x000fe400000000ff */
[----:B------:R-:W-:Y:S02]  /*5de0*/  F2FP.F16.F32.PACK_AB R71, RZ, R71 ;  /* 0x00000047ff47723e */ /* 0x000fe400000000ff */
[----:B------:R-:W-:Y:S01]  /*5df0*/  F2FP.F16.F32.PACK_AB R72, RZ, R72 ;  /* 0x00000048ff48723e */ /* 0x000fe200000000ff */
[----:B------:R-:W-:Y:S01]  /*5e00*/  @P2 STG.E.U16 desc[UR38][R8.64+0xb0], R70 ;  /* 0x0000b04608002986 */ /* 0x000fe2000c101526 */
[----:B------:R-:W-:Y:S02]  /*5e10*/  F2FP.F16.F32.PACK_AB R73, RZ, R73 ;  /* 0x00000049ff49723e */ /* 0x000fe400000000ff */
[C---:B------:R-:W-:Y:S01]  /*5e20*/  ISETP.GT.AND P1, PT, R3.reuse, 0x8, P1 ;  /* 0x000000080300780c */ /* 0x040fe20000f24270 */
[----:B------:R-:W-:Y:S01]  /*5e30*/  @P3 STG.E.U16 desc[UR38][R8.64+0xb2], R71 ;  /* 0x0000b24708003986 */ /* 0x000fe2000c101526 */
[----:B------:R-:W-:-:S02]  /*5e40*/  ISETP.GT.AND P2, PT, R3, 0x8, P0 ;  /* 0x000000080300780c */ /* 0x000fc40000744270 */
[C---:B------:R-:W-:Y:S01]  /*5e50*/  ISETP.GT.AND P0, PT, R4.reuse, 0x69, PT ;  /* 0x000000690400780c */ /* 0x040fe20003f04270 */
[----:B------:R-:W-:Y:S01]  /*5e60*/  @P4 STG.E.U16 desc[UR38][R6.64+0xc0], R72 ;  /* 0x0000c04806004986 */ /* 0x000fe2000c101526 */
[----:B------:R-:W-:Y:S02]  /*5e70*/  ISETP.GT.AND P4, PT, R4, 0x68, PT ;  /* 0x000000680400780c */ /* 0x000fe40003f84270 */
[----:B------:R-:W-:Y:S01]  /*5e80*/  F2FP.F16.F32.PACK_AB R74, RZ, R74 ;  /* 0x0000004aff4a723e */ /* 0x000fe200000000ff */
[----:B------:R-:W-:Y:S01]  /*5e90*/  @P5 STG.E.U16 desc[UR38][R6.64+0xc2], R73 ;  /* 0x0000c24906005986 */ /* 0x000fe2000c101526 */
[C---:B------:R-:W-:Y:S02]  /*5ea0*/  ISETP.GT.AND P5, PT, R3.reuse, RZ, P4 ;  /* 0x000000ff0300720c */ /* 0x040fe400027a4270 */
[----:B------:R-:W-:Y:S01]  /*5eb0*/  ISETP.GT.AND P3, PT, R3, RZ, P0 ;  /* 0x000000ff0300720c */ /* 0x000fe20000764270 */
[----:B------:R-:W-:Y:S01]  /*5ec0*/  @P1 STG.E.U16 desc[UR38][R8.64+0xc0], R74 ;  /* 0x0000c04a08001986 */ /* 0x000fe2000c101526 */
[----:B------:R-:W-:-:S02]  /*5ed0*/  F2FP.F16.F32.PACK_AB R75, RZ, R75 ;  /* 0x0000004bff4b723e */ /* 0x000fc400000000ff */
[----:B------:R-:W-:Y:S02]  /*5ee0*/  F2FP.F16.F32.PACK_AB R76, RZ, R76 ;  /* 0x0000004cff4c723e */ /* 0x000fe400000000ff */
[C---:B------:R-:W-:Y:S01]  /*5ef0*/  ISETP.GT.AND P4, PT, R3.reuse, 0x8, P4 ;  /* 0x000000080300780c */ /* 0x040fe20002784270 */
[----:B------:R-:W-:Y:S01]  /*5f00*/  @P2 STG.E.U16 desc[UR38][R8.64+0xc2], R75 ;  /* 0x0000c24b08002986 */ /* 0x000fe2000c101526 */
[----:B------:R-:W-:Y:S02]  /*5f10*/  F2FP.F16.F32.PACK_AB R77, RZ, R77 ;  /* 0x0000004dff4d723e */ /* 0x000fe400000000ff */
[C---:B------:R-:W-:Y:S01]  /*5f20*/  ISETP.GT.AND P2, PT, R4.reuse, 0x71, PT ;  /* 0x000000710400780c */ /* 0x040fe20003f44270 */
[----:B------:R-:W-:Y:S01]  /*5f30*/  @P5 STG.E.U16 desc[UR38][R6.64+0xd0], R76 ;  /* 0x0000d04c06005986 */ /* 0x000fe2000c101526 */
[----:B------:R-:W-:Y:S02]  /*5f40*/  ISETP.GT.AND P5, PT, R3, 0x8, P0 ;  /* 0x000000080300780c */ /* 0x000fe400007a4270 */
[C---:B------:R-:W-:Y:S01]  /*5f50*/  ISETP.GT.AND P1, PT, R4.reuse, 0x78, PT ;  /* 0x000000780400780c */ /* 0x040fe20003f24270 */
[----:B------:R-:W-:Y:S01]  /*5f60*/  @P3 STG.E.U16 desc[UR38][R6.64+0xd2], R77 ;  /* 0x0000d24d06003986 */ /* 0x000fe2000c101526 */
[----:B------:R-:W-:-:S02]  /*5f70*/  ISETP.GT.AND P3, PT, R4, 0x70, PT ;  /* 0x000000700400780c */ /* 0x000fc40003f64270 */
[----:B------:R-:W-:Y:S01]  /*5f80*/  ISETP.GT.AND P0, PT, R4, 0x79, PT ;  /* 0x000000790400780c */ /* 0x000fe20003f04270 */
[----:B------:R-:W-:Y:S01]  /*5f90*/  @P4 IMAD.MOV.U32 R4, RZ, RZ, R8 ;  /* 0x000000ffff044224 */ /* 0x000fe200078e0008 */
[----:B------:R-:W-:Y:S01]  /*5fa0*/  F2FP.F16.F32.PACK_AB R78, RZ, R78 ;  /* 0x0000004eff4e723e */ /* 0x000fe200000000ff */
[----:B------:R-:W-:Y:S01]  /*5fb0*/  @P4 IMAD.MOV.U32 R5, RZ, RZ, R9 ;  /* 0x000000ffff054224 */ /* 0x000fe200078e0009 */
[----:B------:R-:W-:Y:S02]  /*5fc0*/  F2FP.F16.F32.PACK_AB R79, RZ, R79 ;  /* 0x0000004fff4f723e */ /* 0x000fe400000000ff */
[----:B------:R-:W-:Y:S02]  /*5fd0*/  F2FP.F16.F32.PACK_AB R80, RZ, R80 ;  /* 0x00000050ff50723e */ /* 0x000fe400000000ff */
[----:B------:R0:W-:Y:S01]  /*5fe0*/  @P4 STG.E.U16 desc[UR38][R4.64+0xd0], R78 ;  /* 0x0000d04e04004986 */ /* 0x0001e2000c101526 */
[----:B------:R-:W-:Y:S02]  /*5ff0*/  ISETP.GT.AND P4, PT, R3, RZ, P2 ;  /* 0x000000ff0300720c */ /* 0x000fe40001784270 */
[----:B------:R-:W-:-:S02]  /*6000*/  F2FP.F16.F32.PACK_AB R81, RZ, R81 ;  /* 0x00000051ff51723e */ /* 0x000fc400000000ff */
[----:B------:R-:W-:Y:S02]  /*6010*/  ISETP.GT.AND P2, PT, R3, 0x8, P2 ;  /* 0x000000080300780c */ /* 0x000fe40001744270 */
[----:B------:R-:W-:Y:S02]  /*6020*/  F2FP.F16.F32.PACK_AB R82, RZ, R82 ;  /* 0x00000052ff52723e */ /* 0x000fe400000000ff */
[----:B------:R-:W-:Y:S02]  /*6030*/  F2FP.F16.F32.PACK_AB R83, RZ, R83 ;  /* 0x00000053ff53723e */ /* 0x000fe400000000ff */
[----:B------:R-:W-:Y:S01]  /*6040*/  F2FP.F16.F32.PACK_AB R84, RZ, R84 ;  /* 0x00000054ff54723e */ /* 0x000fe200000000ff */
[----:B0-----:R-:W-:Y:S01]  /*6050*/  @P5 IMAD.MOV.U32 R4, RZ, RZ, R8 ;  /* 0x000000ffff045224 */ /* 0x001fe200078e0008 */
[----:B------:R-:W-:Y:S01]  /*6060*/  F2FP.F16.F32.PACK_AB R85, RZ, R85 ;  /* 0x00000055ff55723e */ /* 0x000fe200000000ff */
[----:B------:R-:W-:Y:S01]  /*6070*/  @P5 IMAD.MOV.U32 R5, RZ, RZ, R9 ;  /* 0x000000ffff055224 */ /* 0x000fe200078e0009 */
[----:B------:R-:W-:-:S02]  /*6080*/  F2FP.F16.F32.PACK_AB R86, RZ, R86 ;  /* 0x00000056ff56723e */ /* 0x000fc400000000ff */
[----:B------:R-:W-:Y:S02]  /*6090*/  F2FP.F16.F32.PACK_AB R87, RZ, R87 ;  /* 0x00000057ff57723e */ /* 0x000fe400000000ff */
[----:B------:R0:W-:Y:S01]  /*60a0*/  @P5 STG.E.U16 desc[UR38][R4.64+0xd2], R79 ;  /* 0x0000d24f04005986 */ /* 0x0001e2000c101526 */
[C---:B------:R-:W-:Y:S02]  /*60b0*/  ISETP.GT.AND P5, PT, R3.reuse, RZ, P3 ;  /* 0x000000ff0300720c */ /* 0x040fe40001fa4270 */
[----:B------:R-:W-:-:S11]  /*60c0*/  ISETP.GT.AND P3, PT, R3, 0x8, P3 ;  /* 0x000000080300780c */ /* 0x000fd60001f64270 */
[----:B0-----:R-:W-:Y:S02]  /*60d0*/  @P5 IMAD.MOV.U32 R4, RZ, RZ, R6 ;  /* 0x000000ffff045224 */ /* 0x001fe400078e0006 */
[----:B------:R-:W-:-:S05]  /*60e0*/  @P5 IMAD.MOV.U32 R5, RZ, RZ, R7 ;  /* 0x000000ffff055224 */ /* 0x000fca00078e0007 */
[----:B------:R0:W-:Y:S01]  /*60f0*/  @P5 STG.E.U16 desc[UR38][R4.64+0xe0], R80 ;  /* 0x0000e05004005986 */ /* 0x0001e2000c101526 */
[C---:B------:R-:W-:Y:S02]  /*6100*/  ISETP.GT.AND P5, PT, R3.reuse, RZ, P0 ;  /* 0x000000ff0300720c */ /* 0x040fe400007a4270 */
[----:B------:R-:W-:Y:S01]  /*6110*/  ISETP.GT.AND P0, PT, R3, 0x8, P0 ;  /* 0x000000080300780c */ /* 0x000fe20000704270 */
[----:B0-----:R-:W-:Y:S02]  /*6120*/  @P4 IMAD.MOV.U32 R4, RZ, RZ, R6 ;  /* 0x000000ffff044224 */ /* 0x001fe400078e0006 */
[----:B------:R-:W-:-:S05]  /*6130*/  @P4 IMAD.MOV.U32 R5, RZ, RZ, R7 ;  /* 0x000000ffff054224 */ /* 0x000fca00078e0007 */
[----:B------:R0:W-:Y:S01]  /*6140*/  @P4 STG.E.U16 desc[UR38][R4.64+0xe2], R81 ;  /* 0x0000e25104004986 */ /* 0x0001e2000c101526 */
[C---:B------:R-:W-:Y:S02]  /*6150*/  ISETP.GT.AND P4, PT, R3.reuse, RZ, P1 ;  /* 0x000000ff0300720c */ /* 0x040fe40000f84270 */
[----:B------:R-:W-:Y:S01]  /*6160*/  ISETP.GT.AND P1, PT, R3, 0x8, P1 ;  /* 0x000000080300780c */ /* 0x000fe20000f24270 */
[----:B0-----:R-:W-:Y:S02]  /*6170*/  @P3 IMAD.MOV.U32 R4, RZ, RZ, R8 ;  /* 0x000000ffff043224 */ /* 0x001fe400078e0008 */
[----:B------:R-:W-:-:S05]  /*6180*/  @P3 IMAD.MOV.U32 R5, RZ, RZ, R9 ;  /* 0x000000ffff053224 */ /* 0x000fca00078e0009 */
[----:B------:R0:W-:Y:S02]  /*6190*/  @P3 STG.E.U16 desc[UR38][R4.64+0xe0], R82 ;  /* 0x0000e05204003986 */ /* 0x0001e4000c101526 */
[----:B0-----:R-:W-:Y:S02]  /*61a0*/  @P2 IMAD.MOV.U32 R4, RZ, RZ, R8 ;  /* 0x000000ffff042224 */ /* 0x001fe400078e0008 */
[----:B------:R-:W-:-:S05]  /*61b0*/  @P2 IMAD.MOV.U32 R5, RZ, RZ, R9 ;  /* 0x000000ffff052224 */ /* 0x000fca00078e0009 */
[----:B------:R0:W-:Y:S02]  /*61c0*/  @P2 STG.E.U16 desc[UR38][R4.64+0xe2], R83 ;  /* 0x0000e25304002986 */ /* 0x0001e4000c101526 */
[----:B0-----:R-:W-:Y:S02]  /*61d0*/  @P4 IMAD.MOV.U32 R4, RZ, RZ, R6 ;  /* 0x000000ffff044224 */ /* 0x001fe400078e0006 */
[----:B------:R-:W-:-:S05]  /*61e0*/  @P4 IMAD.MOV.U32 R5, RZ, RZ, R7 ;  /* 0x000000ffff054224 */ /* 0x000fca00078e0007 */
[----:B------:R0:W-:Y:S04]  /*61f0*/  @P4 STG.E.U16 desc[UR38][R4.64+0xf0], R84 ;  /* 0x0000f05404004986 */ /* 0x0001e8000c101526 */
[----:B------:R1:W-:Y:S01]  /*6200*/  @P5 STG.E.U16 desc[UR38][R6.64+0xf2], R85 ;  /* 0x0000f25506005986 */ /* 0x0003e2000c101526 */
[----:B0-----:R-:W-:Y:S02]  /*6210*/  @P1 IMAD.MOV.U32 R4, RZ, RZ, R8 ;  /* 0x000000ffff041224 */ /* 0x001fe400078e0008 */
[----:B------:R-:W-:-:S05]  /*6220*/  @P1 IMAD.MOV.U32 R5, RZ, RZ, R9 ;  /* 0x000000ffff051224 */ /* 0x000fca00078e0009 */
[----:B------:R1:W-:Y:S04]  /*6230*/  @P1 STG.E.U16 desc[UR38][R4.64+0xf0], R86 ;  /* 0x0000f05604001986 */ /* 0x0003e8000c101526 */
[----:B------:R1:W-:Y:S02]  /*6240*/  @P0 STG.E.U16 desc[UR38][R8.64+0xf2], R87 ;  /* 0x0000f25708000986 */ /* 0x0003e4000c101526 */
.L_x_158:
[----:B------:R-:W-:Y:S05]  /*6250*/  BSYNC B0 ;  /* 0x0000000000007941 */ /* 0x000fea0003800000 */
.L_x_32:
[----:B------:R-:W-:Y:S01]  /*6260*/  IADD3 R16, P0, R16, UR36, RZ ;  /* 0x0000002410107c10 */ /* 0x000fe2000ff1e0ff */
[----:B------:R-:W-:Y:S01]  /*6270*/  ULDC.64 UR4, c[0x0][0x650] ;  /* 0x0001940000047ab9 */ /* 0x000fe20000000a00 */
[----:B------:R-:W-:Y:S01]  /*6280*/  PRMT R3, RZ, 0x7610, R3 ;  /* 0x00007610ff037816 */ /* 0x000fe20000000003 */
[----:B------:R-:W-:Y:S01]  /*6290*/  IMAD.MOV.U32 R100, RZ, RZ, -0x1 ;  /* 0xffffffffff647424 */ /* 0x000fe200078e00ff */
[----:B------:R-:W-:Y:S01]  /*62a0*/  IADD3.X R17, R17, UR42, RZ, P0, !PT ;  /* 0x0000002a11117c10 */ /* 0x000fe200087fe4ff */
[----:B------:R-:W-:Y:S01]  /*62b0*/  IMAD.MOV.U32 R101, RZ, RZ, -0x1 ;  /* 0xffffffffff657424 */ /* 0x000fe200078e00ff */
[----:B------:R-:W-:-:S04]  /*62c0*/  ISETP.GE.U32.AND P0, PT, R16, UR4, PT ;  /* 0x0000000410007c0c */ /* 0x000fc8000bf06070 */
[----:B------:R-:W-:-:S13]  /*62d0*/  ISETP.GE.U32.AND.EX P0, PT, R17, UR5, PT, P0 ;  /* 0x0000000511007c0c */ /* 0x000fda000bf06100 */
[----:B------:R-:W-:Y:S05]  /*62e0*/  @P0 BRA `(.L_x_159) ;  /* 0x00000004004c0947 */ /* 0x000fea0003800000 */
[----:B------:R-:W0:Y:S01]  /*62f0*/  LDC.64 R10, c[0x0][0x628] ;  /* 0x00018a00ff0a7b82 */ /* 0x000e220000000a00 */
[----:B---3--:R-:W3:Y:S01]  /*6300*/  S2R R12, SR_CTAID.X ;  /* 0x00000000000c7919 */ /* 0x008ee20000002500 */
[----:B-12-4-:R-:W-:Y:S02]  /*6310*/  IMAD.MOV.U32 R8, RZ, RZ, R16 ;  /* 0x000000ffff087224 */ /* 0x016fe400078e0010 */
[----:B------:R-:W-:Y:S01]  /*6320*/  IMAD.MOV.U32 R9, RZ, RZ, R17 ;  /* 0x000000ffff097224 */ /* 0x000fe200078e0011 */
[----:B------:R-:W1:Y:S03]  /*6330*/  S2R R20, SR_CTAID.Y ;  /* 0x0000000000147919 */ /* 0x000e660000002600 */
[----:B------:R-:W2:Y:S08]  /*6340*/  LDC R0, c[0x0][0x630] ;  /* 0x00018c00ff007b82 */ /* 0x000eb00000000800 */
[----:B------:R-:W4:Y:S01]  /*6350*/  LDC.64 R14, c[0x0][0x620] ;  /* 0x00018800ff0e7b82 */ /* 0x000f220000000a00 */
[----:B0-----:R-:W-:-:S04]  /*6360*/  ISETP.NE.U32.AND P0, PT, R10, RZ, PT ;  /* 0x000000ff0a00720c */ /* 0x001fc80003f05070 */
[----:B------:R-:W-:-:S13]  /*6370*/  ISETP.NE.AND.EX P0, PT, R11, RZ, PT, P0 ;  /* 0x000000ff0b00720c */ /* 0x000fda0003f05300 */
[----:B-1234-:R-:W-:Y:S05]  /*6380*/  @!P0 BRA `(.L_x_160) ;  /* 0x0000000000288947 */ /* 0x01efea0003800000 */
        /* <DEDUP_REMOVED lines=10> */
.L_x_160:
[-CC-:B------:R-:W-:Y:S01]  /*6430*/  SHF.R.U64 R101, R8, R0.reuse, R9.reuse ;  /* 0x0000000008657219 */ /* 0x180fe20000001209 */
[----:B------:R-:W0:Y:S01]  /*6440*/  LDC.64 R26, c[0x0][0x640] ;  /* 0x00019000ff1a7b82 */ /* 0x000e220000000a00 */
[----:B------:R-:W-:Y:S01]  /*6450*/  SHF.R.U32.HI R0, RZ, R0, R9 ;  /* 0x00000000ff007219 */ /* 0x000fe20000011609 */
[----:B------:R-:W-:Y:S01]  /*6460*/  ULDC UR4, c[0x0][0x150] ;  /* 0x0000540000047ab9 */ /* 0x000fe20000000800 */
[----:B------:R-:W-:Y:S02]  /*6470*/  IADD3 R3, P0, RZ, -R101, RZ ;  /* 0x80000065ff037210 */ /* 0x000fe40007f1e0ff */
[----:B------:R-:W-:-:S03]  /*6480*/  I2FP.F32.U32 R7, R12 ;  /* 0x0000000c00077245 */ /* 0x000fc60000201000 */
[----:B------:R-:W1:Y:S01]  /*6490*/  LDC R6, c[0x0][0x618] ;  /* 0x00018600ff067b82 */ /* 0x000e620000000800 */
[----:B------:R-:W-:Y:S02]  /*64a0*/  IMAD.X R5, RZ, RZ, ~R0, P0 ;  /* 0x000000ffff057224 */ /* 0x000fe400000e0e00 */
[----:B------:R-:W-:Y:S01]  /*64b0*/  FMUL R7, R7, UR4 ;  /* 0x0000000407077c20 */ /* 0x000fe20008400000 */
[----:B------:R-:W-:Y:S01]  /*64c0*/  ULDC UR4, c[0x0][0x154] ;  /* 0x0000550000047ab9 */ /* 0x000fe20000000800 */
[-C--:B------:R-:W-:Y:S02]  /*64d0*/  IMAD R0, R5, R14.reuse, RZ ;  /* 0x0000000e05007224 */ /* 0x080fe400078e02ff */
[C---:B------:R-:W-:Y:S01]  /*64e0*/  IMAD.WIDE.U32 R4, R3.reuse, R14, R16 ;  /* 0x0000000e03047225 */ /* 0x040fe200078e0010 */
[----:B------:R-:W2:Y:S01]  /*64f0*/  LDC R8, c[0x0][0x608] ;  /* 0x00018200ff087b82 */ /* 0x000ea20000000800 */
[----:B------:R-:W3:Y:S02]  /*6500*/  F2I.U32.TRUNC.NTZ R7, R7 ;  /* 0x0000000700077305 */ /* 0x000ee4000020f000 */
[----:B------:R-:W-:Y:S01]  /*6510*/  IMAD R3, R3, R15, R0 ;  /* 0x0000000f03037224 */ /* 0x000fe200078e0200 */
[----:B------:R-:W-:-:S03]  /*6520*/  I2FP.F32.U32 R0, R20 ;  /* 0x0000001400007245 */ /* 0x000fc60000201000 */
[----:B------:R-:W-:Y:S01]  /*6530*/  IMAD.IADD R3, R5, 0x1, R3 ;  /* 0x0000000105037824 */ /* 0x000fe200078e0203 */
[----:B------:R-:W4:Y:S01]  /*6540*/  LDC R11, c[0x0][0x658] ;  /* 0x00019600ff0b7b82 */ /* 0x000f220000000800 */
[----:B0-----:R-:W-:-:S04]  /*6550*/  ISETP.NE.U32.AND P0, PT, R26, RZ, PT ;  /* 0x000000ff1a00720c */ /* 0x001fc80003f05070 */
[----:B------:R-:W-:-:S03]  /*6560*/  ISETP.NE.AND.EX P0, PT, R27, RZ, PT, P0 ;  /* 0x000000ff1b00720c */ /* 0x000fc60003f05300 */
[----:B------:R-:W0:Y:S01]  /*6570*/  LDC R9, c[0x0][0x144] ;  /* 0x00005100ff097b82 */ /* 0x000e220000000800 */
[-C--:B-1----:R-:W-:Y:S01]  /*6580*/  SHF.R.U64 R10, R4, R6.reuse, R3 ;  /* 0x00000006040a7219 */ /* 0x082fe20000001203 */
[----:B---3--:R-:W-:Y:S01]  /*6590*/  IMAD.MOV R7, RZ, RZ, -R7 ;  /* 0x000000ffff077224 */ /* 0x008fe200078e0a07 */
[----:B------:R-:W-:Y:S01]  /*65a0*/  SHF.R.U32.HI R3, RZ, R6, R3 ;  /* 0x00000006ff037219 */ /* 0x000fe20000011603 */
[----:B------:R-:W-:-:S04]  /*65b0*/  FMUL R6, R0, UR4 ;  /* 0x0000000400067c20 */ /* 0x000fc80008400000 */
[----:B------:R-:W1:Y:S01]  /*65c0*/  LDC R21, c[0x0][0x148] ;  /* 0x00005200ff157b82 */ /* 0x000e620000000800 */
[----:B------:R3:W0:Y:S01]  /*65d0*/  F2I.U32.TRUNC.NTZ R14, R6 ;  /* 0x00000006000e7305 */ /* 0x000622000020f000 */
[-CC-:B--2---:R-:W-:Y:S02]  /*65e0*/  SHF.R.U64 R13, R10, R8.reuse, R3.reuse ;  /* 0x000000080a0d7219 */ /* 0x184fe40000001203 */
[----:B------:R-:W-:-:S04]  /*65f0*/  SHF.R.U32.HI R0, RZ, R8, R3 ;  /* 0x00000008ff007219 */ /* 0x000fc80000011603 */
[----:B-----5:R-:W2:Y:S01]  /*6600*/  LDC R24, c[0x0][0x648] ;  /* 0x00019200ff187b82 */ /* 0x020ea20000000800 */
[-CC-:B----4-:R-:W-:Y:S02]  /*6610*/  SHF.R.U64 R15, R13, R11.reuse, R0.reuse ;  /* 0x0000000b0d0f7219 */ /* 0x190fe40000001200 */
[----:B------:R-:W-:-:S03]  /*6620*/  SHF.R.U32.HI R5, RZ, R11, R0 ;  /* 0x0000000bff057219 */ /* 0x000fc60000011600 */
[----:B------:R-:W-:Y:S02]  /*6630*/  IMAD.MOV.U32 R4, RZ, RZ, R15 ;  /* 0x000000ffff047224 */ /* 0x000fe400078e000f */
[----:B------:R-:W4:Y:S01]  /*6640*/  LDC R28, c[0x0][0x638] ;  /* 0x00018e00ff1c7b82 */ /* 0x000f220000000800 */
[----:B0-----:R-:W-:-:S07]  /*6650*/  IMAD R25, R9, R7, R12 ;  /* 0x0000000709197224 */ /* 0x001fce00078e020c */
[----:B------:R-:W0:Y:S08]  /*6660*/  LDC R29, c[0x0][0x610] ;  /* 0x00018400ff1d7b82 */ /* 0x000e300000000800 */
[----:B------:R-:W0:Y:S01]  /*6670*/  LDC R30, c[0x0][0x600] ;  /* 0x00018000ff1e7b82 */ /* 0x000e220000000800 */
[----:B-123--:R-:W-:Y:S05]  /*6680*/  @!P0 BRA `(.L_x_161) ;  /* 0x0000000000288947 */ /* 0x00efea0003800000 */
[----:B------:R-:W1:Y:S02]  /*6690*/  LDC R0, c[0x0][0x64c] ;  /* 0x00019300ff007b82 */ /* 0x000e640000000800 */
[----:B-1----:R-:W-:-:S05]  /*66a0*/  IADD3 R3, P0, R15, R0, RZ ;  /* 0x000000000f037210 */ /* 0x002fca0007f1e0ff */
        /* <DEDUP_REMOVED lines=8> */
.L_x_161:
[----:B------:R-:W-:Y:S01]  /*6730*/  ISETP.NE.AND P0, PT, R2, 0x1, PT ;  /* 0x000000010200780c */ /* 0x000fe20003f05270 */
[----:B------:R-:W-:Y:S01]  /*6740*/  IMAD.MOV R14, RZ, RZ, -R14 ;  /* 0x000000ffff0e7224 */ /* 0x000fe200078e0a0e */
[----:B------:R-:W-:Y:S02]  /*6750*/  SHF.R.U64 R3, R4, R24, R5 ;  /* 0x0000001804037219 */ /* 0x000fe40000001205 */
[----:B------:R-:W-:Y:S02]  /*6760*/  LOP3.LUT R0, R13, R98, RZ, 0xc0, !PT ;  /* 0x000000620d007212 */ /* 0x000fe400078ec0ff */
[----:B------:R-:W-:Y:S01]  /*6770*/  LOP3.LUT R10, R10, R97, RZ, 0xc0, !PT ;  /* 0x000000610a0a7212 */ /* 0x000fe200078ec0ff */
[----:B------:R-:W-:Y:S02]  /*6780*/  IMAD.MOV R4, RZ, RZ, -R3 ;  /* 0x000000ffff047224 */ /* 0x000fe400078e0a03 */
[----:B------:R-:W-:Y:S02]  /*6790*/  IMAD R0, R93, R3, R0 ;  /* 0x000000035d007224 */ /* 0x000fe400078e0200 */
[----:B----4-:R-:W-:-:S02]  /*67a0*/  IMAD R3, R4, R28, R15 ;  /* 0x0000001c04037224 */ /* 0x010fc400078e020f */
[----:B------:R-:W-:Y:S02]  /*67b0*/  @P0 IMAD R25, R21, R14, R20 ;  /* 0x0000000e15190224 */ /* 0x000fe400078e0214 */
[----:B0-----:R-:W-:Y:S02]  /*67c0*/  IMAD R5, R3, R30, R10 ;  /* 0x0000001e03057224 */ /* 0x001fe400078e020a */
[----:B------:R-:W-:Y:S02]  /*67d0*/  IMAD R0, R0, R29, R25 ;  /* 0x0000001d00007224 */ /* 0x000fe400078e0219 */
[----:B------:R-:W-:-:S03]  /*67e0*/  IMAD.MOV.U32 R4, RZ, RZ, 0x1 ;  /* 0x00000001ff047424 */ /* 0x000fc600078e00ff */
[----:B------:R-:W-:Y:S02]  /*67f0*/  SEL R100, R5, R0, !P0 ;  /* 0x0000000005647207 */ /* 0x000fe40004000000 */
[----:B------:R-:W-:Y:S02]  /*6800*/  PRMT R3, R4, 0x7610, R3 ;  /* 0x0000761004037816 */ /* 0x000fe40000000003 */
[----:B------:R-:W-:-:S07]  /*6810*/  SEL R0, R0, R5, !P0 ;  /* 0x0000000500007207 */ /* 0x000fce0004000000 */
.L_x_159:
[----:B------:R-:W-:Y:S01]  /*6820*/  LOP3.LUT P0, RZ, R3, 0xff, RZ, 0xc0, !PT ;  /* 0x000000ff03ff7812 */ /* 0x000fe2000780c0ff */
[----:B------:R-:W-:Y:S01]  /*6830*/  UIMAD.WIDE.U32 UR4, UR41, -0x33333333, URZ ;  /* 0xcccccccd290478a5 */ /* 0x000fe2000f8e003f */
[----:B------:R-:W-:-:S03]  /*6840*/  IMAD.MOV.U32 R103, RZ, RZ, R0 ;  /* 0x000000ffff677224 */ /* 0x000fc600078e0000 */
[----:B------:R-:W-:-:S04]  /*6850*/  USHF.R.U32.HI UR4, URZ, 0x2, UR5 ;  /* 0x000000023f047899 */ /* 0x000fc80008011605 */
[----:B------:R-:W-:-:S04]  /*6860*/  UIMAD UR41, UR4, -0x5, UR41 ;  /* 0xfffffffb042978a4 */ /* 0x000fc8000f8e0229 */
[----:B------:R-:W-:Y:S08]  /*6870*/  @P0 BRA `(.L_x_162) ;  /* 0xffffffac00100947 */ /* 0x000ff0000383ffff */
[----:B------:R-:W-:Y:S05]  /*6880*/  EXIT ;  /* 0x000000000000794d */ /* 0x000fea0003800000 */
.L_x_7:
        /* <DEDUP_REMOVED lines=26> */
.L_x_164:
[----:B------:R-:W0:Y:S01]  /*6a30*/  LDC.64 R28, c[0x0][0x640] ;  /* 0x00019000ff1c7b82 */ /* 0x000e220000000a00 */
[-CC-:B------:R-:W-:Y:S01]  /*6a40*/  SHF.R.U64 R21, R14, R8.reuse, R15.reuse ;  /* 0x000000080e157219 */ /* 0x180fe2000000120f */
[----:B------:R-:W-:Y:S01]  /*6a50*/  IMAD.MOV.U32 R31, RZ, RZ, 0x1 ;  /* 0x00000001ff1f7424 */ /* 0x000fe200078e00ff */
[----:B------:R-:W-:Y:S02]  /*6a60*/  SHF.R.U32.HI R7, RZ, R8, R15 ;  /* 0x00000008ff077219 */ /* 0x000fe4000001160f */
[----:B------:R-:W-:-:S03]  /*6a70*/  IADD3 R13, P0, RZ, -R21, RZ ;  /* 0x80000015ff0d7210 */ /* 0x000fc60007f1e0ff */
[----:B------:R-:W1:Y:S02]  /*6a80*/  LDC R12, c[0x0][0x618] ;  /* 0x00018600ff0c7b82 */ /* 0x000e640000000800 */
[----:B------:R-:W-:Y:S02]  /*6a90*/  IMAD.X R7, RZ, RZ, ~R7, P0 ;  /* 0x000000ffff077224 */ /* 0x000fe400000e0e07 */
[----:B------:R-:W-:-:S04]  /*6aa0*/  IMAD.WIDE.U32 R10, R13, R24, R16 ;  /* 0x000000180d0a7225 */ /* 0x000fc800078e0010 */
[----:B------:R-:W2:Y:S01]  /*6ab0*/  LDC R14, c[0x0][0x608] ;  /* 0x00018200ff0e7b82 */ /* 0x000ea20000000800 */
[----:B------:R-:W-:-:S04]  /*6ac0*/  IMAD R8, R7, R24, RZ ;  /* 0x0000001807087224 */ /* 0x000fc800078e02ff */
[----:B------:R-:W-:-:S03]  /*6ad0*/  IMAD R7, R13, R25, R8 ;  /* 0x000000190d077224 */ /* 0x000fc600078e0208 */
[----:B------:R-:W3:Y:S01]  /*6ae0*/  LDC R26, c[0x0][0x658] ;  /* 0x00019600ff1a7b82 */ /* 0x000ee20000000800 */
[----:B------:R-:W-:Y:S01]  /*6af0*/  IMAD.IADD R7, R11, 0x1, R7 ;  /* 0x000000010b077824 */ /* 0x000fe200078e0207 */
[----:B0-----:R-:W-:Y:S01]  /*6b00*/  ISETP.NE.U32.AND P0, PT, R28, RZ, PT ;  /* 0x000000ff1c00720c */ /* 0x001fe20003f05070 */
[----:B------:R-:W-:-:S03]  /*6b10*/  IMAD.MOV.U32 R11, RZ, RZ, -0x1 ;  /* 0xffffffffff0b7424 */ /* 0x000fc600078e00ff */
        /* <DEDUP_REMOVED lines=8> */
[-C--:B---3--:R-:W-:Y:S02]  /*6ba0*/  SHF.L.U32 R10, R11, R26.reuse, RZ ;  /* 0x0000001a0b0a7219 */ /* 0x088fe400000006ff */
[--C-:B------:R-:W-:Y:S02]  /*6bb0*/  SHF.R.U64 R24, R22, R26, R7.reuse ;  /* 0x0000001a16187219 */ /* 0x100fe40000001207 */
[----:B------:R-:W-:Y:S02]  /*6bc0*/  LOP3.LUT R33, RZ, R10, RZ, 0x33, !PT ;  /* 0x0000000aff217212 */ /* 0x000fe400078e33ff */
[----:B------:R-:W-:Y:S01]  /*6bd0*/  SHF.R.U32.HI R11, RZ, R26, R7 ;  /* 0x0000001aff0b7219 */ /* 0x000fe20000011607 */
[----:B------:R-:W3:Y:S01]  /*6be0*/  LDC R30, c[0x0][0x610] ;  /* 0x00018400ff1e7b82 */ /* 0x000ee20000000800 */
[----:B------:R-:W-:Y:S01]  /*6bf0*/  IMAD.MOV.U32 R10, RZ, RZ, R24 ;  /* 0x000000ffff0a7224 */ /* 0x000fe200078e0018 */
[----:B------:R-:W-:Y:S06]  /*6c00*/  @!P0 BRA `(.L_x_165) ;  /* 0x0000000000288947 */ /* 0x000fec0003800000 */
        /* <DEDUP_REMOVED lines=10> */
.L_x_165:
[----:B------:R-:W-:Y:S02]  /*6cb0*/  ISETP.NE.AND P0, PT, R2, 0x1, PT ;  /* 0x000000010200780c */ /* 0x000fe40003f05270 */
[----:B-1----:R-:W-:Y:S01]  /*6cc0*/  SHF.R.U64 R8, R10, R8, R11 ;  /* 0x000000080a087219 */ /* 0x002fe2000000120b */
[----:B0-----:R-:W-:Y:S01]  /*6cd0*/  VIADD R11, R25, 0xffffffff ;  /* 0xffffffff190b7836 */ /* 0x001fe20000000000 */
[----:B------:R-:W-:Y:S02]  /*6ce0*/  SHF.L.U32 R31, R31, R26, RZ ;  /* 0x0000001a1f1f7219 */ /* 0x000fe400000006ff */
[----:B------:R-:W-:Y:S01]  /*6cf0*/  LOP3.LUT R5, R22, R33, RZ, 0xc0, !PT ;  /* 0x0000002116057212 */ /* 0x000fe200078ec0ff */
[----:B------:R-:W-:-:S04]  /*6d00*/  IMAD.MOV R7, RZ, RZ, -R8 ;  /* 0x000000ffff077224 */ /* 0x000fc800078e0a08 */
[----:B------:R-:W-:Y:S02]  /*6d10*/  IMAD R5, R31, R8, R5 ;  /* 0x000000081f057224 */ /* 0x000fe400078e0205 */
[----:B------:R-:W-:Y:S01]  /*6d20*/  @P0 IMAD R6, R9, R23, R4 ;  /* 0x0000001709060224 */ /* 0x000fe200078e0204 */
[----:B------:R-:W-:Y:S01]  /*6d30*/  LOP3.LUT R9, R20, R11, RZ, 0xc0, !PT ;  /* 0x0000000b14097212 */ /* 0x000fe200078ec0ff */
[----:B--2---:R-:W-:Y:S02]  /*6d40*/  IMAD R4, R7, R27, R24 ;  /* 0x0000001b07047224 */ /* 0x004fe400078e0218 */
[----:B---3--:R-:W-:Y:S02]  /*6d50*/  IMAD R6, R5, R30, R6 ;  /* 0x0000001e05067224 */ /* 0x008fe400078e0206 */
[----:B------:R-:W-:Y:S02]  /*6d60*/  IMAD R5, R4, R25, R9 ;  /* 0x0000001904057224 */ /* 0x000fe400078e0209 */
[----:B------:R-:W-:-:S02]  /*6d70*/  IMAD.MOV.U32 R8, RZ, RZ, 0x1 ;  /* 0x00000001ff087424 */ /* 0x000fc400078e00ff */
[----:B------:R-:W-:Y:S01]  /*6d80*/  IMAD.MOV.U32 R7, RZ, RZ, R21 ;  /* 0x000000ffff077224 */ /* 0x000fe200078e0015 */
[----:B------:R-:W-:Y:S02]  /*6d90*/  SEL R19, R5, R6, !P0 ;  /* 0x0000000605137207 */ /* 0x000fe40004000000 */
[----:B------:R-:W-:-:S07]  /*6da0*/  SEL R12, R6, R5, !P0 ;  /* 0x00000005060c7207 */ /* 0x000fce0004000000 */
.L_x_163:
[----:B------:R-:W-:-:S08]  /*6db0*/  NOP ;  /* 0x0000000000007918 */ /* 0x000fd00000000000 */
[----:B------:R-:W0:-:S00]  /*6dc0*/  USETMAXREG.DEALLOC.CTAPOOL 0x28 ;  /* 0x00000028000079c8 */ /* 0x000e0000080e0500 */
[----:B0-----:R-:W-:-:S13]  /*6dd0*/  ISETP.NE.AND P0, PT, R3, RZ, PT ;  /* 0x000000ff0300720c */ /* 0x001fda0003f05270 */
[----:B------:R-:W-:Y:S05]  /*6de0*/  @P0 EXIT ;  /* 0x000000000000094d */ /* 0x000fea0003800000 */
[----:B------:R-:W-:Y:S01]  /*6df0*/  LOP3.LUT P0, RZ, R8, 0xff, RZ, 0xc0, !PT ;  /* 0x000000ff08ff7812 */ /* 0x000fe2000780c0ff */
[----:B------:R-:W-:Y:S02]  /*6e00*/  IMAD.MOV.U32 R3, RZ, RZ, 0x1 ;  /* 0x00000001ff037424 */ /* 0x000fe400078e00ff */
[----:B------:R-:W-:-:S10]  /*6e10*/  IMAD.MOV.U32 R13, RZ, RZ, RZ ;  /* 0x000000ffff0d7224 */ /* 0x000fd400078e00ff */
[----:B------:R-:W-:Y:S05]  /*6e20*/  @!P0 BRA `(.L_x_166) ;  /* 0x0000000c009c8947 */ /* 0x000fea0003800000 */
[----:B------:R-:W0:Y:S01]  /*6e30*/  LDC R3, c[0x0][0x28c] ;  /* 0x0000a300ff037b82 */ /* 0x000e220000000800 */
[----:B------:R-:W-:Y:S01]  /*6e40*/  ULDC UR5, c[0x0][0x658] ;  /* 0x0001960000057ab9 */ /* 0x000fe20000000800 */
[----:B------:R-:W-:Y:S01]  /*6e50*/  UMOV UR8, 0xffffffff ;  /* 0xffffffff00087882 */ /* 0x000fe20000000000 */
[----:B------:R-:W-:Y:S01]  /*6e60*/  UMOV UR11, 0x1 ;  /* 0x00000001000b7882 */ /* 0x000fe20000000000 */
[----:B------:R-:W-:Y:S01]  /*6e70*/  USHF.L.U32 UR8, UR8, UR5, URZ ;  /* 0x0000000508087299 */ /* 0x000fe2000800063f */
[----:B------:R-:W-:Y:S01]  /*6e80*/  BSSY B0, `(.L_x_166) ;  /* 0x00000e1000007945 */ /* 0x000fe20003800000 */
[----:B------:R-:W-:Y:S01]  /*6e90*/  IMAD.MOV.U32 R11, RZ, RZ, 0x1 ;  /* 0x00000001ff0b7424 */ /* 0x000fe200078e00ff */
[----:B------:R-:W-:Y:S01]  /*6ea0*/  LOP3.LUT R10, R18, 0x2, RZ, 0xfc, !PT ;  /* 0x00000002120a7812 */ /* 0x000fe200078efcff */
[----:B------:R-:W1:Y:S01]  /*6eb0*/  S2UR UR7, SR_CgaCtaId ;  /* 0x00000000000779c3 */ /* 0x000e620000008800 */
[----:B------:R-:W-:Y:S01]  /*6ec0*/  ULOP3.LUT UR21, URZ, UR8, URZ, 0x33, !UPT ;  /* 0x000000083f157292 */ /* 0x000fe2000f8e333f */
[----:B------:R-:W-:Y:S01]  /*6ed0*/  IMAD.MOV.U32 R13, RZ, RZ, RZ ;  /* 0x000000ffff0d7224 */ /* 0x000fe200078e00ff */
[----:B------:R-:W-:Y:S01]  /*6ee0*/  ULDC UR4, c[0x0][0x600] ;  /* 0x0001800000047ab9 */ /* 0x000fe20000000800 */
[----:B------:R-:W-:Y:S01]  /*6ef0*/  UMOV UR23, 0x11 ;  /* 0x0000001100177882 */ /* 0x000fe20000000000 */
[----:B------:R-:W-:-:S02]  /*6f00*/  UIADD3 UR4, UR4, -0x1, URZ ;  /* 0xffffffff04047890 */ /* 0x000fc4000fffe03f */
[----:B------:R-:W-:Y:S01]  /*6f10*/  USHF.L.U32 UR5, UR11, UR5, URZ ;  /* 0x000000050b057299 */ /* 0x000fe2000800063f */
[----:B------:R-:W-:Y:S01]  /*6f20*/  ULDC.64 UR32, c[0x0][0x198] ;  /* 0x0000660000207ab9 */ /* 0x000fe20000000a00 */
[----:B0-----:R-:W-:-:S05]  /*6f30*/  VIADD R3, R3, 0x3f ;  /* 0x0000003f03037836 */ /* 0x001fca0000000000 */
[----:B------:R-:W-:Y:S01]  /*6f40*/  SHF.R.S32.HI R4, RZ, 0x1f, R3 ;  /* 0x0000001fff047819 */ /* 0x000fe20000011403 */
[----:B-1----:R-:W-:-:S03]  /*6f50*/  USHF.R.U32.HI UR31, URZ, 0x2, UR7 ;  /* 0x000000023f1f7899 */ /* 0x002fc60008011607 */
[----:B------:R-:W-:Y:S01]  /*6f60*/  LEA.HI R4, R4, R3, RZ, 0x6 ;  /* 0x0000000304047211 */ /* 0x000fe200078f30ff */
[----:B------:R-:W-:Y:S01]  /*6f70*/  ULOP3.LUT UR6, UR7, 0x3, URZ, 0xc0, !UPT ;  /* 0x0000000307067892 */ /* 0x000fe2000f8ec03f */
[----:B------:R-:W-:Y:S01]  /*6f80*/  IMAD.MOV.U32 R3, RZ, RZ, 0x1 ;  /* 0x00000001ff037424 */ /* 0x000fe200078e00ff */
[----:B------:R-:W-:Y:S01]  /*6f90*/  USHF.L.U32 UR13, UR7, 0x5, URZ ;  /* 0x00000005070d7899 */ /* 0x000fe2000800063f */
[----:B------:R-:W-:Y:S01]  /*6fa0*/  SHF.R.S32.HI R8, RZ, 0x6, R4 ;  /* 0x00000006ff087819 */ /* 0x000fe20000011404 */
[----:B------:R-:W-:Y:S02]  /*6fb0*/  USHF.L.U32 UR30, UR7, 0xb, URZ ;  /* 0x0000000b071e7899 */ /* 0x000fe4000800063f */
[----:B------:R-:W-:Y:S02]  /*6fc0*/  ULOP3.LUT UR7, UR7, 0xfffffffc, URZ, 0xc0, !UPT ;  /* 0xfffffffc07077892 */ /* 0x000fe4000f8ec03f */
[----:B------:R-:W-:Y:S01]  /*6fd0*/  UISETP.GT.U32.AND UP0, UPT, UR6, 0xffff, UPT ;  /* 0x0000ffff0600788c */ /* 0x000fe2000bf04070 */
[----:B------:R-:W-:Y:S01]  /*6fe0*/  VIADD R9, R8, 0x1 ;  /* 0x0000000108097836 */ /* 0x000fe20000000000 */
[----:B------:R-:W-:-:S02]  /*6ff0*/  ULOP3.LUT UR9, UR7, 0x1, URZ, 0xfc, !UPT ;  /* 0x0000000107097892 */ /* 0x000fc4000f8efc3f */
[----:B------:R-:W-:Y:S02]  /*7000*/  ULOP3.LUT UR10, UR7, 0x2, URZ, 0xfc, !UPT ;  /* 0x00000002070a7892 */ /* 0x000fe4000f8efc3f */
[----:B------:R-:W-:Y:S02]  /*7010*/  USHF.L.U32 UR8, UR11, UR7, URZ ;  /* 0x000000070b087299 */ /* 0x000fe4000800063f */
[----:B------:R-:W-:Y:S02]  /*7020*/  ULOP3.LUT UR7, UR7, 0x3, URZ, 0xfc, !UPT ;  /* 0x0000000307077892 */ /* 0x000fe4000f8efc3f */
[----:B------:R-:W-:Y:S02]  /*7030*/  USHF.L.U32 UR9, UR11, UR9, URZ ;  /* 0x000000090b097299 */ /* 0x000fe4000800063f */
[----:B------:R-:W-:Y:S02]  /*7040*/  USHF.L.U32 UR10, UR11, UR10, URZ ;  /* 0x0000000a0b0a7299 */ /* 0x000fe4000800063f */
[----:B------:R-:W-:-:S02]  /*7050*/  USEL UR6, UR6, 0xffff, !UP0 ;  /* 0x0000ffff06067887 */ /* 0x000fc4000c000000 */
[----:B------:R-:W-:Y:S02]  /*7060*/  USHF.L.U32 UR7, UR11, UR7, URZ ;  /* 0x000000070b077299 */ /* 0x000fe4000800063f */
[----:B------:R-:W-:Y:S02]  /*7070*/  ULOP3.LUT UR8, UR10, UR8, UR9, 0xfe, !UPT ;  /* 0x000000080a087292 */ /* 0x000fe4000f8efe09 */
[----:B------:R-:W-:Y:S02]  /*7080*/  ULOP3.LUT UR6, UR6, 0xffff, URZ, 0xc0, !UPT ;  /* 0x0000ffff06067892 */ /* 0x000fe4000f8ec03f */
[----:B------:R-:W-:Y:S02]  /*7090*/  USHF.L.U32 UR38, UR31, 0x5, URZ ;  /* 0x000000051f267899 */ /* 0x000fe4000800063f */
[----:B------:R-:W-:Y:S02]  /*70a0*/  ULOP3.LUT UR13, UR13, 0x60, URZ, 0xc0, !UPT ;  /* 0x000000600d0d7892 */ /* 0x000fe4000f8ec03f */
[----:B------:R-:W-:-:S02]  /*70b0*/  ULOP3.LUT UR22, UR8, UR7, URZ, 0xfc, !UPT ;  /* 0x0000000708167292 */ /* 0x000fc4000f8efc3f */
[----:B------:R-:W-:-:S12]  /*70c0*/  USHF.L.U32 UR23, UR23, UR6, URZ ;  /* 0x0000000617177299 */ /* 0x000fd8000800063f */
.L_x_177:
[----:B------:R-:W-:-:S03]  /*70d0*/  UMOV UR6, 0xffffffff ;  /* 0xffffffff00067882 */ /* 0x000fc60000000000 */
[----:B------:R-:W-:Y:S05]  /*70e0*/  BRA.DIV UR6, `(.L_x_167) ;  /* 0x0000000e06f87947 */ /* 0x000fea000b800000 */
[----:B------:R-:W-:-:S13]  /*70f0*/  ELECT P6, URZ, PT ;  /* 0x00000000003f782f */ /* 0x000fda00038c0000 */
.L_x_189:
[----:B------:R-:W-:Y:S04]  /*7100*/  BSSY B1, `(.L_x_168) ;  /* 0x0000046000017945 */ /* 0x000fe80003800000 */
[----:B------:R-:W-:Y:S05]  /*7110*/  @!P6 BRA `(.L_x_169) ;  /* 0x000000040010e947 */ /* 0x000fea0003800000 */
[----:B------:R-:W0:Y:S02]  /*7120*/  LDC R4, c[0x0][0x28c] ;  /* 0x0000a300ff047b82 */ /* 0x000e240000000800 */
[----:B0-----:R-:W-:-:S13]  /*7130*/  ISETP.GE.AND P0, PT, R4, 0x1, PT ;  /* 0x000000010400780c */ /* 0x001fda0003f06270 */
[----:B------:R-:W-:Y:S05]  /*7140*/  @!P0 BRA `(.L_x_169) ;  /* 0x0000000400048947 */ /* 0x000fea0003800000 */
[----:B------:R-:W-:Y:S01]  /*7150*/  IMAD.SHL.U32 R15, R12, 0x80, RZ ;  /* 0x000000800c0f7824 */ /* 0x000fe200078e00ff */
[----:B------:R-:W-:Y:S01]  /*7160*/  LEA R19, R19, UR13, 0x7 ;  /* 0x0000000d13137c11 */ /* 0x000fe2000f8e38ff */
[----:B------:R-:W-:Y:S02]  /*7170*/  IMAD.MOV.U32 R20, RZ, RZ, RZ ;  /* 0x000000ffff147224 */ /* 0x000fe400078e00ff */
[----:B------:R-:W-:Y:S02]  /*7180*/  IMAD.U32 R22, RZ, RZ, UR38 ;  /* 0x00000026ff167e24 */ /* 0x000fe4000f8e00ff */
[----:B------:R-:W-:Y:S02]  /*7190*/  IMAD.MOV.U32 R4, RZ, RZ, R9 ;  /* 0x000000ffff047224 */ /* 0x000fe400078e0009 */
[----:B------:R-:W-:Y:S02]  /*71a0*/  IMAD.MOV.U32 R5, RZ, RZ, R3 ;  /* 0x000000ffff057224 */ /* 0x000fe400078e0003 */
[----:B------:R-:W-:-:S02]  /*71b0*/  IMAD.MOV.U32 R6, RZ, RZ, R13 ;  /* 0x000000ffff067224 */ /* 0x000fc400078e000d */
[----:B------:R-:W-:-:S07]  /*71c0*/  VIADD R24, R15, 0x40 ;  /* 0x000000400f187836 */ /* 0x000fce0000000000 */
.L_x_172:
[----:B------:R-:W0:Y:S01]  /*71d0*/  S2R R21, SR_CgaCtaId ;  /* 0x0000000000157919 */ /* 0x000e220000008800 */
[----:B------:R-:W-:Y:S02]  /*71e0*/  MOV R12, 0x400 ;  /* 0x00000400000c7802 */ /* 0x000fe40000000f00 */
[----:B------:R-:W-:-:S13]  /*71f0*/  ISETP.NE.AND P1, PT, R0, RZ, PT ;  /* 0x000000ff0000720c */ /* 0x000fda0003f25270 */
[----:B------:R-:W1:Y:S01]  /*7200*/  @!P1 LDC R14, c[0x0][0x500] ;  /* 0x00014000ff0e9b82 */ /* 0x000e620000000800 */
[----:B0-----:R-:W-:Y:S02]  /*7210*/  LEA R23, R21, R12, 0x18 ;  /* 0x0000000c15177211 */ /* 0x001fe400078ec0ff */
[----:B------:R-:W-:-:S03]  /*7220*/  SHF.L.U32 R12, R5, 0x1f, RZ ;  /* 0x0000001f050c7819 */ /* 0x000fc600000006ff */
[----:B------:R-:W-:-:S04]  /*7230*/  IMAD R21, R6, 0x8, R23 ;  /* 0x0000000806157824 */ /* 0x000fc800078e0217 */
[----:B------:R-:W0:Y:S02]  /*7240*/  SYNCS.PHASECHK.TRANS64.TRYWAIT P0, [R21+URZ+0x28], R12 ;  /* 0x0000280c150075a7 */ /* 0x000e24000800017f */
[----:B01----:R-:W-:Y:S05]  /*7250*/  @!P0 BRA `(.L_x_170) ;  /* 0x0000000c00bc8947 */ /* 0x003fea0003800000 */
.L_x_190:
[----:B0-----:R-:W-:Y:S01]  /*7260*/  PRMT R12, R10, 0x9910, RZ ;  /* 0x000099100a0c7816 */ /* 0x001fe200000000ff */
[----:B------:R0:W-:Y:S03]  /*7270*/  @!P1 SYNCS.ARRIVE.TRANS64 RZ, [R21+URZ], R14 ;  /* 0x0000000e15ff99a7 */ /* 0x0001e6000800003f */
[----:B------:R-:W-:-:S13]  /*7280*/  ISETP.NE.AND P0, PT, R12, 0x2, PT ;  /* 0x000000020c00780c */ /* 0x000fda0003f05270 */
[----:B0-----:R-:W-:Y:S05]  /*7290*/  @P0 BRA `(.L_x_171) ;  /* 0x0000000000040947 */ /* 0x001fea0003800000 */
[----:B------:R-:W-:Y:S01]  /*72a0*/  BPT.TRAP 0x1 ;  /* 0x000000040000795c */ /* 0x000fe20000300000 */
.L_x_171:
[----:B------:R-:W-:Y:S01]  /*72b0*/  R2UR UR8, R6 ;  /* 0x00000000060872ca */ /* 0x000fe200000e0000 */
[----:B------:R-:W-:Y:S01]  /*72c0*/  UIADD3 UR14, UP0, UR32, 0xf0, URZ ;  /* 0x000000f0200e7890 */ /* 0x000fe2000ff1e03f */
[----:B------:R-:W-:Y:S01]  /*72d0*/  R2UR UR12, R23 ;  /* 0x00000000170c72ca */ /* 0x000fe200000e0000 */
[----:B------:R-:W-:Y:S01]  /*72e0*/  UPRMT UR29, URZ, 0x5410, UR23 ;  /* 0x000054103f1d7896 */ /* 0x000fe20008000017 */
[----:B------:R-:W-:Y:S01]  /*72f0*/  R2UR UR25, R21 ;  /* 0x00000000151972ca */ /* 0x000fe200000e0000 */
[----:B------:R-:W-:Y:S01]  /*7300*/  UIADD3.X UR15, URZ, UR33, URZ, UP0, !UPT ;  /* 0x000000213f0f7290 */ /* 0x000fe200087fe43f */
[----:B------:R-:W-:Y:S01]  /*7310*/  R2UR UR27, R22 ;  /* 0x00000000161b72ca */ /* 0x000fe200000e0000 */
[----:B------:R-:W-:Y:S01]  /*7320*/  VIADD R4, R4, 0xffffffff ;  /* 0xffffffff04047836 */ /* 0x000fe20000000000 */
[----:B------:R-:W-:Y:S01]  /*7330*/  R2UR UR28, R7 ;  /* 0x00000000071c72ca */ /* 0x000fe200000e0000 */
[----:B------:R-:W-:Y:S01]  /*7340*/  UMOV UR6, 0x0 ;  /* 0x0000000000067882 */ /* 0x000fe20000000000 */
[----:B------:R-:W-:Y:S01]  /*7350*/  R2UR UR26, R15 ;  /* 0x000000000f1a72ca */ /* 0x000fe200000e0000 */
[----:B------:R-:W-:Y:S01]  /*7360*/  UMOV UR7, 0x10000000 ;  /* 0x1000000000077882 */ /* 0x000fe20000000000 */
[----:B------:R-:W-:Y:S01]  /*7370*/  R2UR UR18, R24 ;  /* 0x00000000181272ca */ /* 0x000fe200000e0000 */
[----:B------:R-:W-:Y:S01]  /*7380*/  USHF.L.U32 UR8, UR8, 0xd, URZ ;  /* 0x0000000d08087899 */ /* 0x000fe2000800063f */
[----:B------:R-:W-:Y:S01]  /*7390*/  R2UR UR10, R20 ;  /* 0x00000000140a72ca */ /* 0x000fe200000e0000 */
[----:B------:R-:W-:Y:S01]  /*73a0*/  UIADD3 UR34, UP1, UR32, 0x1f0, URZ ;  /* 0x000001f020227890 */ /* 0x000fe2000ff3e03f */
[----:B------:R-:W-:Y:S01]  /*73b0*/  R2UR UR11, R19 ;  /* 0x00000000130b72ca */ /* 0x000fe200000e0000 */
[----:B------:R-:W-:Y:S01]  /*73c0*/  ULEA UR9, UR31, UR8, 0xb ;  /* 0x000000081f097291 */ /* 0x000fe2000f8e583f */
[----:B------:R-:W-:Y:S01]  /*73d0*/  ISETP.GT.AND P1, PT, R4, 0x1, PT ;  /* 0x000000010400780c */ /* 0x000fe20003f24270 */
[----:B------:R-:W-:Y:S01]  /*73e0*/  ULOP3.LUT UR8, UR8, 0x1800, UR30, 0xf8, !UPT ;  /* 0x0000180008087892 */ /* 0x000fe2000f8ef81e */
[----:B------:R-:W-:Y:S01]  /*73f0*/  VIADD R6, R6, 0x1 ;  /* 0x0000000106067836 */ /* 0x000fe20000000000 */
[----:B------:R-:W-:Y:S01]  /*7400*/  ULEA UR9, UR9, UR12, 0x1 ;  /* 0x0000000c09097291 */ /* 0x000fe2000f8e083f */
[----:B------:R-:W-:Y:S01]  /*7410*/  VIADD R20, R20, 0x40 ;  /* 0x0000004014147836 */ /* 0x000fe20000000000 */
[----:B------:R-:W-:Y:S01]  /*7420*/  ULEA UR8, UR8, UR12, 0x1 ;  /* 0x0000000c08087291 */ /* 0x000fe2000f8e083f */
[----:B------:R-:W-:Y:S01]  /*7430*/  VIADD R22, R22, 0x40 ;  /* 0x0000004016167836 */ /* 0x000fe20000000000 */
[----:B------:R-:W-:Y:S01]  /*7440*/  UIADD3 UR24, UR9, 0x100, URZ ;  /* 0x0000010009187890 */ /* 0x000fe2000fffe03f */
[----:B------:R-:W-:Y:S01]  /*7450*/  ISETP.NE.AND P0, PT, R6, 0x5, PT ;  /* 0x000000050600780c */ /* 0x000fe20003f05270 */
[----:B------:R-:W-:Y:S01]  /*7460*/  UIADD3 UR16, UR9, 0x2100, URZ ;  /* 0x0000210009107890 */ /* 0x000fe2000fffe03f */
[----:B------:R-:W-:Y:S01]  /*7470*/  UMOV UR17, UR25 ;  /* 0x0000001900117c82 */ /* 0x000fe20008000000 */
[----:B------:R-:W-:Y:S01]  /*7480*/  UMOV UR19, UR27 ;  /* 0x0000001b00137c82 */ /* 0x000fe20008000000 */
[----:B------:R-:W-:Y:S01]  /*7490*/  UMOV UR20, UR28 ;  /* 0x0000001c00147c82 */ /* 0x000fe20008000000 */
[----:B------:R-:W-:Y:S01]  /*74a0*/  UIADD3.X UR35, URZ, UR33, URZ, UP1, !UPT ;  /* 0x000000213f237290 */ /* 0x000fe20008ffe43f */
[----:B------:R-:W-:-:S02]  /*74b0*/  SEL R12, RZ, 0x1, P0 ;  /* 0x00000001ff0c7807 */ /* 0x000fc40000000000 */
[----:B------:R-:W-:Y:S01]  /*74c0*/  UTMALDG.3D.MULTICAST [UR24], [UR14], UR29, desc[UR6] ;  /* 0x000006180e0073b4 */ /* 0x000fe2000801181d */
[----:B------:R-:W-:Y:S01]  /*74d0*/  UIADD3 UR8, UR8, 0x14100, URZ ;  /* 0x0001410008087890 */ /* 0x000fe2000fffe03f */
[----:B------:R-:W-:Y:S01]  /*74e0*/  SEL R6, R6, RZ, P0 ;  /* 0x000000ff06067207 */ /* 0x000fe20000000000 */
[----:B------:R-:W-:Y:S01]  /*74f0*/  UMOV UR9, UR25 ;  /* 0x0000001900097c82 */ /* 0x000fe20008000000 */
[----:B------:R-:W-:Y:S01]  /*7500*/  UMOV UR12, UR28 ;  /* 0x0000001c000c7c82 */ /* 0x000fe20008000000 */
[----:B------:R-:W-:Y:S01]  /*7510*/  LOP3.LUT R5, R5, R12, RZ, 0x3c, !PT ;  /* 0x0000000c05057212 */ /* 0x000fe200078e3cff */
[----:B------:R0:W-:Y:S02]  /*7520*/  UTMALDG.3D.MULTICAST [UR16], [UR14], UR29, desc[UR6] ;  /* 0x000006100e0073b4 */ /* 0x0001e4000801181d */
[----:B0-----:R-:W-:-:S09]  /*7530*/  UPRMT UR14, URZ, 0x5410, UR22 ;  /* 0x000054103f0e7896 */ /* 0x001fd20008000016 */
[----:B------:R0:W-:Y:S02]  /*7540*/  UTMALDG.3D.MULTICAST [UR8], [UR34], UR14, desc[UR6] ;  /* 0x00000608220073b4 */ /* 0x0001e4000801180e */
[----:B0-----:R-:W-:Y:S05]  /*7550*/  @P1 BRA `(.L_x_172) ;  /* 0xfffffffc001c1947 */ /* 0x001fea000383ffff */
.L_x_169:
[----:B------:R-:W-:Y:S05]  /*7560*/  BSYNC B1 ;  /* 0x0000000000017941 */ /* 0x000fea0003800000 */
.L_x_168:
[----:B------:R-:W-:Y:S01]  /*7570*/  LOP3.LUT P1, RZ, R11, 0xff, RZ, 0xc0, !PT ;  /* 0x000000ff0bff7812 */ /* 0x000fe2000782c0ff */
[C---:B------:R-:W-:Y:S01]  /*7580*/  IMAD.IADD R13, R8.reuse, 0x1, R13 ;  /* 0x00000001080d7824 */ /* 0x040fe200078e020d */
[----:B------:R-:W-:Y:S01]  /*7590*/  ULDC.64 UR6, c[0x0][0x650] ;  /* 0x0001940000067ab9 */ /* 0x000fe20000000a00 */
[C---:B------:R-:W-:Y:S01]  /*75a0*/  ISETP.GE.U32.AND P2, PT, R8.reuse, 0x5, PT ;  /* 0x000000050800780c */ /* 0x040fe20003f46070 */
[----:B------:R-:W-:Y:S01]  /*75b0*/  BSSY B1, `(.L_x_173) ;  /* 0x000006b000017945 */ /* 0x000fe20003800000 */
[----:B------:R-:W-:Y:S01]  /*75c0*/  IMAD.MOV.U32 R12, RZ, RZ, -0x1 ;  /* 0xffffffffff0c7424 */ /* 0x000fe200078e00ff */
[----:B------:R-:W-:Y:S01]  /*75d0*/  ISETP.GT.U32.AND P0, PT, R13, 0x4, PT ;  /* 0x000000040d00780c */ /* 0x000fe20003f04070 */
[----:B------:R-:W-:Y:S01]  /*75e0*/  IMAD.MOV.U32 R19, RZ, RZ, -0x1 ;  /* 0xffffffffff137424 */ /* 0x000fe200078e00ff */
[----:B------:R-:W-:Y:S01]  /*75f0*/  PRMT R11, RZ, 0x7610, R11 ;  /* 0x00007610ff0b7816 */ /* 0x000fe2000000000b */
[----:B------:R-:W-:Y:S01]  /*7600*/  IMAD.MOV.U32 R7, RZ, RZ, -0x1 ;  /* 0xffffffffff077424 */ /* 0x000fe200078e00ff */
[----:B------:R-:W-:-:S03]  /*7610*/  ISETP.LT.U32.AND P0, PT, R8, 0x5, P0 ;  /* 0x000000050800780c */ /* 0x000fc60000701070 */
[----:B------:R-:W0:Y:S01]  /*7620*/  @P1 S2R R5, SR_CgaCtaId ;  /* 0x0000000000051919 */ /* 0x000e220000008800 */
[----:B------:R-:W-:-:S04]  /*7630*/  @P1 MOV R4, 0x400 ;  /* 0x0000040000041802 */ /* 0x000fc80000000f00 */
[----:B0-----:R-:W-:Y:S01]  /*7640*/  @P1 LEA R6, R5, R4, 0x18 ;  /* 0x0000000405061211 */ /* 0x001fe200078ec0ff */
[----:B------:R-:W-:Y:S01]  /*7650*/  IMAD.WIDE.U32 R4, R13, -0x33333333, RZ ;  /* 0xcccccccd0d047825 */ /* 0x000fe200078e00ff */
[----:B------:R-:W-:Y:S02]  /*7660*/  SEL R4, RZ, 0x1, !P0 ;  /* 0x00000001ff047807 */ /* 0x000fe40004000000 */
[----:B------:R0:W-:Y:S01]  /*7670*/  @P1 SYNCS.ARRIVE.TRANS64.A1T0 RZ, [R6+URZ+0x68], RZ ;  /* 0x000068ff06ff19a7 */ /* 0x0001e2000810003f */
[----:B------:R-:W-:Y:S02]  /*7680*/  IADD3 R16, P1, R16, UR36, RZ ;  /* 0x0000002410107c10 */ /* 0x000fe4000ff3e0ff */
[----:B------:R-:W-:Y:S02]  /*7690*/  LOP3.LUT R3, R3, R4, RZ, 0x3c, !PT ;  /* 0x0000000403037212 */ /* 0x000fe400078e3cff */
[----:B------:R-:W-:Y:S02]  /*76a0*/  IADD3.X R17, R17, UR42, RZ, P1, !PT ;  /* 0x0000002a11117c10 */ /* 0x000fe40008ffe4ff */
[----:B------:R-:W-:-:S02]  /*76b0*/  ISETP.GE.U32.AND P0, PT, R16, UR6, PT ;  /* 0x0000000610007c0c */ /* 0x000fc4000bf06070 */
[----:B0-----:R-:W-:Y:S02]  /*76c0*/  SHF.R.U32.HI R6, RZ, 0x2, R5 ;  /* 0x00000002ff067819 */ /* 0x001fe40000011605 */
[----:B------:R-:W-:Y:S02]  /*76d0*/  ISETP.GE.U32.AND.EX P0, PT, R17, UR7, PT, P0 ;  /* 0x0000000711007c0c */ /* 0x000fe4000bf06100 */
[----:B------:R-:W-:Y:S01]  /*76e0*/  @P2 LOP3.LUT R3, R3, 0x1, R6, 0x78, !PT ;  /* 0x0000000103032812 */ /* 0x000fe200078e7806 */
[----:B------:R-:W-:Y:S01]  /*76f0*/  IMAD R13, R6, -0x5, R13 ;  /* 0xfffffffb060d7824 */ /* 0x000fe200078e020d */
[----:B------:R-:W-:-:S09]  /*7700*/  PRMT R4, RZ, 0x7610, R4 ;  /* 0x00007610ff047816 */ /* 0x000fd20000000004 */
[----:B------:R-:W-:Y:S05]  /*7710*/  @P0 BRA `(.L_x_174) ;  /* 0x0000000400500947 */ /* 0x000fea0003800000 */
[----:B------:R-:W0:Y:S01]  /*7720*/  S2R R15, SR_CTAID.X ;  /* 0x00000000000f7919 */ /* 0x000e220000002500 */
[----:B------:R-:W-:Y:S01]  /*7730*/  ULDC.64 UR6, c[0x0][0x628] ;  /* 0x00018a0000067ab9 */ /* 0x000fe20000000a00 */
[----:B------:R-:W1:Y:S01]  /*7740*/  LDC R20, c[0x0][0x144] ;  /* 0x00005100ff147b82 */ /* 0x000e620000000800 */
[----:B------:R-:W-:Y:S01]  /*7750*/  ISETP.NE.U32.AND P0, PT, RZ, UR6, PT ;  /* 0x00000006ff007c0c */ /* 0x000fe2000bf05070 */
[----:B------:R-:W2:Y:S01]  /*7760*/  S2R R12, SR_CTAID.Y ;  /* 0x00000000000c7919 */ /* 0x000ea20000002600 */
[----:B------:R-:W-:Y:S01]  /*7770*/  ULDC UR8, c[0x0][0x150] ;  /* 0x0000540000087ab9 */ /* 0x000fe20000000800 */
[----:B------:R-:W-:Y:S01]  /*7780*/  ULDC UR9, c[0x0][0x630] ;  /* 0x00018c0000097ab9 */ /* 0x000fe20000000800 */
[----:B------:R-:W-:Y:S01]  /*7790*/  ISETP.NE.AND.EX P0, PT, RZ, UR7, PT, P0 ;  /* 0x00000007ff007c0c */ /* 0x000fe2000bf05300 */
[----:B------:R-:W-:Y:S01]  /*77a0*/  IMAD.MOV.U32 R4, RZ, RZ, R16 ;  /* 0x000000ffff047224 */ /* 0x000fe200078e0010 */
[----:B0-----:R-:W-:-:S05]  /*77b0*/  I2FP.F32.U32 R5, R15 ;  /* 0x0000000f00057245 */ /* 0x001fca0000201000 */
[----:B------:R-:W-:Y:S01]  /*77c0*/  FMUL R21, R5, UR8 ;  /* 0x0000000805157c20 */ /* 0x000fe20008400000 */
[----:B------:R-:W-:-:S05]  /*77d0*/  IMAD.MOV.U32 R5, RZ, RZ, R17 ;  /* 0x000000ffff057224 */ /* 0x000fca00078e0011 */
[----:B--2---:R-:W-:Y:S05]  /*77e0*/  @!P0 BRA `(.L_x_175) ;  /* 0x0000000000288947 */ /* 0x004fea0003800000 */
[----:B------:R-:W-:Y:S02]  /*77f0*/  ULDC UR8, c[0x0][0x634] ;  /* 0x00018d0000087ab9 */ /* 0x000fe40000000800 */
[----:B------:R-:W-:-:S05]  /*7800*/  IADD3 R5, P0, R16, UR8, RZ ;  /* 0x0000000810057c10 */ /* 0x000fca000ff1e0ff */
[----:B------:R-:W-:-:S04]  /*7810*/  IMAD.X R19, RZ, RZ, R17, P0 ;  /* 0x000000ffff137224 */ /* 0x000fc800000e0611 */
[----:B------:R-:W-:-:S04]  /*7820*/  IMAD.WIDE.U32 R6, R19, UR6, RZ ;  /* 0x0000000613067c25 */ /* 0x000fc8000f8e00ff */
[----:B------:R-:W-:-:S04]  /*7830*/  IMAD.WIDE.U32 R6, P0, R5, UR7, R6 ;  /* 0x0000000705067c25 */ /* 0x000fc8000f800006 */
[----:B------:R-:W-:-:S04]  /*7840*/  IMAD.WIDE.U32 R4, R5, UR6, RZ ;  /* 0x0000000605047c25 */ /* 0x000fc8000f8e00ff */
[----:B------:R-:W-:Y:S01]  /*7850*/  IMAD.MOV.U32 R4, RZ, RZ, R7 ;  /* 0x000000ffff047224 */ /* 0x000fe200078e0007 */
[----:B------:R-:W-:Y:S01]  /*7860*/  IADD3 RZ, P1, R5, R6, RZ ;  /* 0x0000000605ff7210 */ /* 0x000fe20007f3e0ff */
[----:B------:R-:W-:-:S04]  /*7870*/  IMAD.X R5, RZ, RZ, RZ, P0 ;  /* 0x000000ffff057224 */ /* 0x000fc800000e06ff */
[----:B------:R-:W-:-:S08]  /*7880*/  IMAD.WIDE.U32.X R4, R19, UR7, R4, P1 ;  /* 0x0000000713047c25 */ /* 0x000fd000088e0404 */
.L_x_175:
[--C-:B------:R-:W-:Y:S01]  /*7890*/  SHF.R.U64 R14, R4, UR9, R5.reuse ;  /* 0x00000009040e7c19 */ /* 0x100fe20008001205 */
[----:B------:R-:W0:Y:S01]  /*78a0*/  F2I.U32.TRUNC.NTZ R21, R21 ;  /* 0x0000001500157305 */ /* 0x000e22000020f000 */
[----:B------:R-:W-:Y:S01]  /*78b0*/  SHF.R.U32.HI R4, RZ, UR9, R5 ;  /* 0x00000009ff047c19 */ /* 0x000fe20008011605 */
[----:B------:R-:W-:Y:S01]  /*78c0*/  ULDC.64 UR6, c[0x0][0x620] ;  /* 0x0001880000067ab9 */ /* 0x000fe20000000a00 */
[----:B------:R-:W-:Y:S01]  /*78d0*/  IADD3 R7, P0, RZ, -R14, RZ ;  /* 0x8000000eff077210 */ /* 0x000fe20007f1e0ff */
[----:B------:R-:W-:-:S04]  /*78e0*/  ULDC.64 UR8, c[0x0][0x640] ;  /* 0x0001900000087ab9 */ /* 0x000fc80000000a00 */
[----:B------:R-:W-:Y:S01]  /*78f0*/  IMAD.X R4, RZ, RZ, ~R4, P0 ;  /* 0x000000ffff047224 */ /* 0x000fe200000e0e04 */
[----:B------:R-:W-:-:S03]  /*7900*/  ISETP.NE.U32.AND P0, PT, RZ, UR8, PT ;  /* 0x00000008ff007c0c */ /* 0x000fc6000bf05070 */
[----:B------:R-:W-:Y:S01]  /*7910*/  IMAD R6, R4, UR6, RZ ;  /* 0x0000000604067c24 */ /* 0x000fe2000f8e02ff */
[----:B------:R-:W-:Y:S01]  /*7920*/  ISETP.NE.AND.EX P0, PT, RZ, UR9, PT, P0 ;  /* 0x00000009ff007c0c */ /* 0x000fe2000bf05300 */
[----:B------:R-:W-:Y:S01]  /*7930*/  IMAD.WIDE.U32 R4, R7, UR6, R16 ;  /* 0x0000000607047c25 */ /* 0x000fe2000f8e0010 */
[----:B------:R-:W-:-:S03]  /*7940*/  ULDC UR6, c[0x0][0x618] ;  /* 0x0001860000067ab9 */ /* 0x000fc60000000800 */
[----:B------:R-:W-:Y:S01]  /*7950*/  IMAD R7, R7, UR7, R6 ;  /* 0x0000000707077c24 */ /* 0x000fe2000f8e0206 */
[----:B------:R-:W-:Y:S01]  /*7960*/  ULDC UR7, c[0x0][0x154] ;  /* 0x0000550000077ab9 */ /* 0x000fe20000000800 */
[----:B0-----:R-:W-:Y:S02]  /*7970*/  IMAD.MOV R6, RZ, RZ, -R21 ;  /* 0x000000ffff067224 */ /* 0x001fe400078e0a15 */
[----:B------:R-:W0:Y:S01]  /*7980*/  LDC R21, c[0x0][0x148] ;  /* 0x00005200ff157b82 */ /* 0x000e220000000800 */
[----:B------:R-:W-:Y:S02]  /*7990*/  IMAD.IADD R5, R5, 0x1, R7 ;  /* 0x0000000105057824 */ /* 0x000fe400078e0207 */
[----:B-1----:R-:W-:Y:S01]  /*79a0*/  IMAD R15, R20, R6, R15 ;  /* 0x00000006140f7224 */ /* 0x002fe200078e020f */
[----:B------:R-:W-:Y:S02]  /*79b0*/  I2FP.F32.U32 R6, R12 ;  /* 0x0000000c00067245 */ /* 0x000fe40000201000 */
[----:B------:R-:W-:-:S02]  /*79c0*/  SHF.R.U64 R19, R4, UR6, R5 ;  /* 0x0000000604137c19 */ /* 0x000fc40008001205 */
[----:B------:R-:W-:Y:S01]  /*79d0*/  SHF.R.U32.HI R4, RZ, UR6, R5 ;  /* 0x00000006ff047c19 */ /* 0x000fe20008011605 */
[----:B------:R-:W-:Y:S01]  /*79e0*/  FMUL R6, R6, UR7 ;  /* 0x0000000706067c20 */ /* 0x000fe20008400000 */
[----:B------:R-:W-:Y:S02]  /*79f0*/  ULDC UR6, c[0x0][0x608] ;  /* 0x0001820000067ab9 */ /* 0x000fe40000000800 */
[--C-:B------:R-:W-:Y:S01]  /*7a00*/  SHF.R.U64 R22, R19, UR6, R4.reuse ;  /* 0x0000000613167c19 */ /* 0x100fe20008001204 */
[----:B------:R1:W2:Y:S01]  /*7a10*/  F2I.U32.TRUNC.NTZ R24, R6 ;  /* 0x0000000600187305 */ /* 0x0002a2000020f000 */
[----:B------:R-:W-:Y:S01]  /*7a20*/  SHF.R.U32.HI R5, RZ, UR6, R4 ;  /* 0x00000006ff057c19 */ /* 0x000fe20008011604 */
[----:B------:R-:W-:-:S03]  /*7a30*/  ULDC UR6, c[0x0][0x658] ;  /* 0x0001960000067ab9 */ /* 0x000fc60000000800 */
[--C-:B------:R-:W-:Y:S02]  /*7a40*/  SHF.R.U64 R20, R22, UR6, R5.reuse ;  /* 0x0000000616147c19 */ /* 0x100fe40008001205 */
[----:B------:R-:W-:-:S03]  /*7a50*/  SHF.R.U32.HI R23, RZ, UR6, R5 ;  /* 0x00000006ff177c19 */ /* 0x000fc60008011605 */
[----:B------:R-:W-:Y:S02]  /*7a60*/  IMAD.MOV.U32 R4, RZ, RZ, R20 ;  /* 0x000000ffff047224 */ /* 0x000fe400078e0014 */
[----:B------:R-:W-:Y:S01]  /*7a70*/  IMAD.MOV.U32 R5, RZ, RZ, R23 ;  /* 0x000000ffff057224 */ /* 0x000fe200078e0017 */
[----:B-1----:R-:W-:Y:S06]  /*7a80*/  @!P0 BRA `(.L_x_176) ;  /* 0x0000000000288947 */ /* 0x002fec0003800000 */
        /* <DEDUP_REMOVED lines=10> */
.L_x_176:
[----:B------:R-:W-:Y:S01]  /*7b30*/  ISETP.NE.AND P0, PT, R2, 0x1, PT ;  /* 0x000000010200780c */ /* 0x000fe20003f05270 */
[----:B------:R-:W-:Y:S01]  /*7b40*/  ULDC UR6, c[0x0][0x648] ;  /* 0x0001920000067ab9 */ /* 0x000fe20000000800 */
[----:B------:R-:W-:Y:S01]  /*7b50*/  LOP3.LUT R22, R22, UR21, RZ, 0xc0, !PT ;  /* 0x0000001516167c12 */ /* 0x000fe2000f8ec0ff */
[----:B--2---:R-:W-:Y:S01]  /*7b60*/  IMAD.MOV R24, RZ, RZ, -R24 ;  /* 0x000000ffff187224 */ /* 0x004fe200078e0a18 */
[----:B------:R-:W-:Y:S01]  /*7b70*/  SHF.R.U64 R5, R4, UR6, R5 ;  /* 0x0000000604057c19 */ /* 0x000fe20008001205 */
[----:B------:R-:W-:Y:S01]  /*7b80*/  ULDC UR6, c[0x0][0x638] ;  /* 0x00018e0000067ab9 */ /* 0x000fe20000000800 */
[----:B------:R-:W-:Y:S01]  /*7b90*/  LOP3.LUT R19, R19, UR4, RZ, 0xc0, !PT ;  /* 0x0000000413137c12 */ /* 0x000fe2000f8ec0ff */
[----:B------:R-:W-:Y:S01]  /*7ba0*/  ULDC UR7, c[0x0][0x610] ;  /* 0x0001840000077ab9 */ /* 0x000fe20000000800 */
[----:B------:R-:W-:Y:S02]  /*7bb0*/  IMAD.MOV.U32 R4, RZ, RZ, 0x1 ;  /* 0x00000001ff047424 */ /* 0x000fe400078e00ff */
[----:B------:R-:W-:-:S02]  /*7bc0*/  IMAD.MOV R7, RZ, RZ, -R5 ;  /* 0x000000ffff077224 */ /* 0x000fc400078e0a05 */
[----:B------:R-:W-:Y:S02]  /*7bd0*/  IMAD R22, R5, UR5, R22 ;  /* 0x0000000505167c24 */ /* 0x000fe4000f8e0216 */
[----:B0-----:R-:W-:Y:S02]  /*7be0*/  @P0 IMAD R15, R21, R24, R12 ;  /* 0x00000018150f0224 */ /* 0x001fe400078e020c */
[----:B------:R-:W-:Y:S01]  /*7bf0*/  IMAD R20, R7, UR6, R20 ;  /* 0x0000000607147c24 */ /* 0x000fe2000f8e0214 */
[----:B------:R-:W-:Y:S01]  /*7c00*/  ULDC UR6, c[0x0][0x600] ;  /* 0x0001800000067ab9 */ /* 0x000fe20000000800 */
[----:B------:R-:W-:Y:S02]  /*7c10*/  IMAD R15, R22, UR7, R15 ;  /* 0x00000007160f7c24 */ /* 0x000fe4000f8e020f */
[----:B------:R-:W-:Y:S02]  /*7c20*/  IMAD R20, R20, UR6, R19 ;  /* 0x0000000614147c24 */ /* 0x000fe4000f8e0213 */
[----:B------:R-:W-:-:S03]  /*7c30*/  IMAD.MOV.U32 R7, RZ, RZ, R14 ;  /* 0x000000ffff077224 */ /* 0x000fc600078e000e */
[----:B------:R-:W-:Y:S02]  /*7c40*/  SEL R19, R20, R15, !P0 ;  /* 0x0000000f14137207 */ /* 0x000fe40004000000 */
[----:B------:R-:W-:-:S07]  /*7c50*/  SEL R12, R15, R20, !P0 ;  /* 0x000000140f0c7207 */ /* 0x000fce0004000000 */
.L_x_174:
[----:B------:R-:W-:Y:S05]  /*7c60*/  BSYNC B1 ;  /* 0x0000000000017941 */ /* 0x000fea0003800000 */
.L_x_173:
[----:B------:R-:W-:-:S13]  /*7c70*/  LOP3.LUT P0, RZ, R4, 0xff, RZ, 0xc0, !PT ;  /* 0x000000ff04ff7812 */ /* 0x000fda000780c0ff */
[----:B------:R-:W-:Y:S05]  /*7c80*/  @P0 BRA `(.L_x_177) ;  /* 0xfffffff400100947 */ /* 0x000fea000383ffff */
[----:B------:R-:W-:Y:S05]  /*7c90*/  BSYNC B0 ;  /* 0x0000000000007941 */ /* 0x000fea0003800000 */
.L_x_166:
[----:B------:R-:W-:-:S03]  /*7ca0*/  UMOV UR6, 0xffffffff ;  /* 0xffffffff00067882 */ /* 0x000fc60000000000 */
[----:B------:R-:W-:Y:S05]  /*7cb0*/  BRA.DIV UR6, `(.L_x_178) ;  /* 0x0000000606387947 */ /* 0x000fea000b800000 */
[----:B------:R-:W-:-:S13]  /*7cc0*/  ELECT P6, URZ, PT ;  /* 0x00000000003f782f */ /* 0x000fda00038c0000 */
.L_x_193:
[----:B------:R-:W-:Y:S04]  /*7cd0*/  BSSY B0, `(.L_x_179) ;  /* 0x0000034000007945 */ /* 0x000fe80003800000 */
[----:B------:R-:W-:Y:S05]  /*7ce0*/  @!P6 BRA `(.L_x_180) ;  /* 0x0000000000c8e947 */ /* 0x000fea0003800000 */
[----:B------:R-:W-:-:S04]  /*7cf0*/  LOP3.LUT R18, R18, 0x2, RZ, 0xfc, !PT ;  /* 0x0000000212127812 */ /* 0x000fc800078efcff */
[----:B------:R-:W-:-:S13]  /*7d00*/  ISETP.NE.AND P0, PT, R18, 0x3, PT ;  /* 0x000000031200780c */ /* 0x000fda0003f05270 */
[----:B------:R-:W-:Y:S05]  /*7d10*/  @!P0 BRA `(.L_x_181) ;  /* 0x0000000000048947 */ /* 0x000fea0003800000 */
[----:B------:R-:W-:Y:S01]  /*7d20*/  BPT.TRAP 0x1 ;  /* 0x000000040000795c */ /* 0x000fe20000300000 */
.L_x_181:
[----:B------:R-:W0:Y:S01]  /*7d30*/  S2R R5, SR_CgaCtaId ;  /* 0x0000000000057919 */ /* 0x000e220000008800 */
[----:B------:R-:W-:Y:S02]  /*7d40*/  MOV R0, 0x400 ;  /* 0x0000040000007802 */ /* 0x000fe40000000f00 */
[----:B------:R-:W-:Y:S02]  /*7d50*/  SHF.L.U32 R4, R3, 0x1f, RZ ;  /* 0x0000001f03047819 */ /* 0x000fe400000006ff */
[----:B0-----:R-:W-:-:S05]  /*7d60*/  LEA R0, R5, R0, 0x18 ;  /* 0x0000000005007211 */ /* 0x001fca00078ec0ff */
[----:B------:R-:W-:-:S04]  /*7d70*/  VIADD R0, R0, 0x28 ;  /* 0x0000002800007836 */ /* 0x000fc80000000000 */
[C---:B------:R-:W-:Y:S02]  /*7d80*/  IMAD R7, R13.reuse, 0x8, R0 ;  /* 0x000000080d077824 */ /* 0x040fe400078e0200 */
[----:B------:R-:W-:Y:S02]  /*7d90*/  VIADD R13, R13, 0x1 ;  /* 0x000000010d0d7836 */ /* 0x000fe40000000000 */
[----:B------:R-:W0:Y:S03]  /*7da0*/  SYNCS.PHASECHK.TRANS64.TRYWAIT P0, [R7+URZ], R4 ;  /* 0x00000004070075a7 */ /* 0x000e26000800017f */
[----:B------:R-:W-:-:S04]  /*7db0*/  ISETP.NE.AND P1, PT, R13, 0x5, PT ;  /* 0x000000050d00780c */ /* 0x000fc80003f25270 */
[----:B------:R-:W-:Y:S02]  /*7dc0*/  SEL R2, RZ, 0x1, P1 ;  /* 0x00000001ff027807 */ /* 0x000fe40000800000 */
[----:B------:R-:W-:Y:S02]  /*7dd0*/  SEL R13, R13, RZ, P1 ;  /* 0x000000ff0d0d7207 */ /* 0x000fe40000800000 */
[----:B------:R-:W-:-:S03]  /*7de0*/  LOP3.LUT R6, R3, R2, RZ, 0x3c, !PT ;  /* 0x0000000203067212 */ /* 0x000fc600078e3cff */
[----:B------:R-:W-:Y:S01]  /*7df0*/  IMAD R8, R13, 0x8, R0 ;  /* 0x000000080d087824 */ /* 0x000fe200078e0200 */
[----:B------:R-:W-:Y:S01]  /*7e00*/  SHF.L.U32 R5, R6, 0x1f, RZ ;  /* 0x0000001f06057819 */ /* 0x000fe200000006ff */
[----:B0-----:R-:W-:Y:S06]  /*7e10*/  @!P0 BRA `(.L_x_182) ;  /* 0x0000000400008947 */ /* 0x001fec0003800000 */
.L_x_194:
[----:B------:R-:W1:Y:S01]  /*7e20*/  SYNCS.PHASECHK.TRANS64.TRYWAIT P0, [R8+URZ], R5 ;  /* 0x00000005080075a7 */ /* 0x000e62000800017f */
[----:B------:R-:W-:-:S05]  /*7e30*/  VIADD R2, R13, 0x1 ;  /* 0x000000010d027836 */ /* 0x000fca0000000000 */
[----:B------:R-:W-:-:S04]  /*7e40*/  ISETP.NE.AND P1, PT, R2, 0x5, PT ;  /* 0x000000050200780c */ /* 0x000fc80003f25270 */
[----:B------:R-:W-:Y:S02]  /*7e50*/  SEL R3, RZ, 0x1, P1 ;  /* 0x00000001ff037807 */ /* 0x000fe40000800000 */
[----:B0-----:R-:W-:Y:S02]  /*7e60*/  SEL R7, R2, RZ, P1 ;  /* 0x000000ff02077207 */ /* 0x001fe40000800000 */
[----:B------:R-:W-:-:S03]  /*7e70*/  LOP3.LUT R6, R6, R3, RZ, 0x3c, !PT ;  /* 0x0000000306067212 */ /* 0x000fc600078e3cff */
[----:B------:R-:W-:Y:S01]  /*7e80*/  IMAD R9, R7, 0x8, R0 ;  /* 0x0000000807097824 */ /* 0x000fe200078e0200 */
[----:B------:R-:W-:Y:S01]  /*7e90*/  SHF.L.U32 R4, R6, 0x1f, RZ ;  /* 0x0000001f06047819 */ /* 0x000fe200000006ff */
[----:B-1----:R-:W-:Y:S06]  /*7ea0*/  @!P0 BRA `(.L_x_183) ;  /* 0x0000000000f08947 */ /* 0x002fec0003800000 */
.L_x_195:
[----:B------:R-:W1:Y:S01]  /*7eb0*/  SYNCS.PHASECHK.TRANS64.TRYWAIT P0, [R9+URZ], R4 ;  /* 0x00000004090075a7 */ /* 0x000e62000800017f */
[----:B------:R-:W-:-:S05]  /*7ec0*/  VIADD R2, R7, 0x1 ;  /* 0x0000000107027836 */ /* 0x000fca0000000000 */
[----:B------:R-:W-:-:S04]  /*7ed0*/  ISETP.NE.AND P1, PT, R2, 0x5, PT ;  /* 0x000000050200780c */ /* 0x000fc80003f25270 */
[----:B------:R-:W-:Y:S02]  /*7ee0*/  SEL R3, RZ, 0x1, P1 ;  /* 0x00000001ff037807 */ /* 0x000fe40000800000 */
[----:B------:R-:W-:Y:S02]  /*7ef0*/  SEL R7, R2, RZ, P1 ;  /* 0x000000ff02077207 */ /* 0x000fe40000800000 */
[----:B------:R-:W-:-:S03]  /*7f00*/  LOP3.LUT R11, R6, R3, RZ, 0x3c, !PT ;  /* 0x00000003060b7212 */ /* 0x000fc600078e3cff */
[----:B------:R-:W-:Y:S01]  /*7f10*/  IMAD R6, R7, 0x8, R0 ;  /* 0x0000000807067824 */ /* 0x000fe200078e0200 */
[----:B0-----:R-:W-:Y:S01]  /*7f20*/  SHF.L.U32 R5, R11, 0x1f, RZ ;  /* 0x0000001f0b057819 */ /* 0x001fe200000006ff */
[----:B-1----:R-:W-:Y:S06]  /*7f30*/  @!P0 BRA `(.L_x_184) ;  /* 0x0000000000e08947 */ /* 0x002fec0003800000 */
.L_x_196:
[----:B------:R-:W1:Y:S01]  /*7f40*/  SYNCS.PHASECHK.TRANS64.TRYWAIT P0, [R6+URZ], R5 ;  /* 0x00000005060075a7 */ /* 0x000e62000800017f */
[----:B------:R-:W-:-:S05]  /*7f50*/  VIADD R2, R7, 0x1 ;  /* 0x0000000107027836 */ /* 0x000fca0000000000 */
[----:B------:R-:W-:-:S04]  /*7f60*/  ISETP.NE.AND P1, PT, R2, 0x5, PT ;  /* 0x000000050200780c */ /* 0x000fc80003f25270 */
[----:B0-----:R-:W-:Y:S02]  /*7f70*/  SEL R4, RZ, 0x1, P1 ;  /* 0x00000001ff047807 */ /* 0x001fe40000800000 */
[----:B------:R-:W-:Y:S02]  /*7f80*/  SEL R3, R2, RZ, P1 ;  /* 0x000000ff02037207 */ /* 0x000fe40000800000 */
[----:B------:R-:W-:Y:S01]  /*7f90*/  LOP3.LUT R4, R11, R4, RZ, 0x3c, !PT ;  /* 0x000000040b047212 */ /* 0x000fe200078e3cff */
[----:B-1----:R-:W-:Y:S06]  /*7fa0*/  @!P0 BRA `(.L_x_185) ;  /* 0x0000000000d88947 */ /* 0x002fec0003800000 */
.L_x_197:
[----:B------:R-:W-:Y:S01]  /*7fb0*/  IMAD R3, R3, 0x8, R0 ;  /* 0x0000000803037824 */ /* 0x000fe200078e0200 */
[----:B------:R-:W-:-:S07]  /*7fc0*/  SHF.L.U32 R0, R4, 0x1f, RZ ;  /* 0x0000001f04007819 */ /* 0x000fce00000006ff */
.L_x_186:
[----:B-1----:R1:W2:Y:S02]  /*7fd0*/  SYNCS.PHASECHK.TRANS64.TRYWAIT P0, [R3+URZ], R0 ;  /* 0x00000000030075a7 */ /* 0x0022a4000800017f */
[----:B--2---:R-:W-:Y:S05]  /*7fe0*/  @!P0 NANOSLEEP.SYNCS 0x989680 ;  /* 0x009896800000895d */ /* 0x004fea0003900000 */
[----:B------:R-:W2:Y:S02]  /*7ff0*/  @!P0 SYNCS.PHASECHK.TRANS64 P0, [R3+URZ], R0 ;  /* 0x00000000030085a7 */ /* 0x000ea4000800007f */
[----:B--2---:R-:W-:Y:S05]  /*8000*/  @!P0 BRA `(.L_x_186) ;  /* 0xfffffffc00f08947 */ /* 0x004fea000383ffff */
.L_x_180:
[----:B------:R-:W-:Y:S05]  /*8010*/  BSYNC B0 ;  /* 0x0000000000007941 */ /* 0x000fea0003800000 */
.L_x_179:
[----:B------:R-:W-:Y:S05]  /*8020*/  EXIT ;  /* 0x000000000000794d */ /* 0x000fea0003800000 */
.L_x_21:
[----:B-1----:R1:W2:Y:S02]  /*8030*/  SYNCS.PHASECHK.TRANS64.TRYWAIT P1, [R3+URZ], R0 ;  /* 0x00000000030075a7 */ /* 0x0022a4000802017f */
[----:B--2---:R-:W-:Y:S05]  /*8040*/  @!P1 NANOSLEEP.SYNCS 0x989680 ;  /* 0x009896800000995d */ /* 0x004fea0003900000 */
[----:B------:R-:W2:Y:S02]  /*8050*/  @!P1 SYNCS.PHASECHK.TRANS64 P1, [R3+URZ], R0 ;  /* 0x00000000030095a7 */ /* 0x000ea4000802007f */
[----:B--2---:R-:W-:Y:S05]  /*8060*/  @!P1 BRA `(.L_x_21) ;  /* 0xfffffffc00f09947 */ /* 0x004fea000383ffff */
[----:B------:R-:W-:Y:S05]  /*8070*/  BRA `(.L_x_20) ;  /* 0xffffff9400d87947 */ /* 0x000fea000383ffff */
.L_x_26:
[----:B-1----:R1:W2:Y:S02]  /*8080*/  SYNCS.PHASECHK.TRANS64.TRYWAIT P1, [R5+URZ], R4 ;  /* 0x00000004050075a7 */ /* 0x0022a4000802017f */
[----:B--2---:R-:W-:Y:S05]  /*8090*/  @!P1 NANOSLEEP.SYNCS 0x989680 ;  /* 0x009896800000995d */ /* 0x004fea0003900000 */
[----:B------:R-:W2:Y:S02]  /*80a0*/  @!P1 SYNCS.PHASECHK.TRANS64 P1, [R5+URZ], R4 ;  /* 0x00000004050095a7 */ /* 0x000ea4000802007f */
[----:B--2---:R-:W-:Y:S05]  /*80b0*/  @!P1 BRA `(.L_x_26) ;  /* 0xfffffffc00f09947 */ /* 0x004fea000383ffff */
[----:B------:R-:W-:Y:S05]  /*80c0*/  BRA `(.L_x_25) ;  /* 0xffffff9800b47947 */ /* 0x000fea000383ffff */
.L_x_167:
[----:B------:R-:W-:Y:S01]  /*80d0*/  BSSY B1, `(.L_x_187) ;  /* 0x0000006000017945 */ /* 0x000fe20003800000 */
[----:B------:R-:W-:-:S07]  /*80e0*/  IMAD.MOV.U32 R15, RZ, RZ, -0x1 ;  /* 0xffffffffff0f7424 */ /* 0x000fce00078e00ff */
[----:B------:R-:W-:Y:S05]  /*80f0*/  WARPSYNC.COLLECTIVE R15, `(.L_x_188) ;  /* 0x000000000f0c7348 */ /* 0x000fea0003c00000 */
[----:B------:R-:W-:Y:S02]  /*8100*/  ELECT P6, UR62, PT ;  /* 0x00000000003e782f */ /* 0x000fe400038c0000 */
[----:B------:R-:W-:Y:S01]  /*8110*/  MOV R14, UR62 ;  /* 0x0000003e000e7c02 */ /* 0x000fe20008000f00 */
[----:B------:R-:W-:Y:S10]  /*8120*/  ENDCOLLECTIVE ;  /* 0x000000000000791b */ /* 0x000ff40003800000 */
.L_x_188:
[----:B------:R-:W-:Y:S05]  /*8130*/  BSYNC B1 ;  /* 0x0000000000017941 */ /* 0x000fea0003800000 */
.L_x_187:
[----:B------:R-:W-:Y:S05]  /*8140*/  BRA `(.L_x_189) ;  /* 0xffffffec00ec7947 */ /* 0x000fea000383ffff */
.L_x_170:
[----:B0-----:R0:W1:Y:S02]  /*8150*/  SYNCS.PHASECHK.TRANS64.TRYWAIT P0, [R21+URZ+0x28], R12 ;  /* 0x0000280c150075a7 */ /* 0x001064000800017f */
[----:B-1----:R-:W-:Y:S05]  /*8160*/  @!P0 NANOSLEEP.SYNCS 0x989680 ;  /* 0x009896800000895d */ /* 0x002fea0003900000 */
[----:B------:R-:W1:Y:S02]  /*8170*/  @!P0 SYNCS.PHASECHK.TRANS64 P0, [R21+URZ+0x28], R12 ;  /* 0x0000280c150085a7 */ /* 0x000e64000800007f */
[----:B-1----:R-:W-:Y:S05]  /*8180*/  @!P0 BRA `(.L_x_170) ;  /* 0xfffffffc00f08947 */ /* 0x002fea000383ffff */
[----:B------:R-:W-:Y:S05]  /*8190*/  BRA `(.L_x_190) ;  /* 0xfffffff000307947 */ /* 0x000fea000383ffff */
.L_x_178:
[----:B------:R-:W-:Y:S01]  /*81a0*/  BSSY B0, `(.L_x_191) ;  /* 0x0000006000007945 */ /* 0x000fe20003800000 */
[----:B------:R-:W-:-:S07]  /*81b0*/  IMAD.MOV.U32 R15, RZ, RZ, -0x1 ;  /* 0xffffffffff0f7424 */ /* 0x000fce00078e00ff */
[----:B------:R-:W-:Y:S05]  /*81c0*/  WARPSYNC.COLLECTIVE R15, `(.L_x_192) ;  /* 0x000000000f0c7348 */ /* 0x000fea0003c00000 */
[----:B------:R-:W-:Y:S02]  /*81d0*/  ELECT P6, UR62, PT ;  /* 0x00000000003e782f */ /* 0x000fe400038c0000 */
[----:B------:R-:W-:Y:S01]  /*81e0*/  MOV R14, UR62 ;  /* 0x0000003e000e7c02 */ /* 0x000fe20008000f00 */
[----:B------:R-:W-:Y:S10]  /*81f0*/  ENDCOLLECTIVE ;  /* 0x000000000000791b */ /* 0x000ff40003800000 */
.L_x_192:
[----:B------:R-:W-:Y:S05]  /*8200*/  BSYNC B0 ;  /* 0x0000000000007941 */ /* 0x000fea0003800000 */
.L_x_191:
[----:B------:R-:W-:Y:S05]  /*8210*/  BRA `(.L_x_193) ;  /* 0xfffffff800ac7947 */ /* 0x000fea000383ffff */
.L_x_182:
[----:B0-----:R0:W1:Y:S02]  /*8220*/  SYNCS.PHASECHK.TRANS64.TRYWAIT P0, [R7+URZ], R4 ;  /* 0x00000004070075a7 */ /* 0x001064000800017f */
[----:B-1----:R-:W-:Y:S05]  /*8230*/  @!P0 NANOSLEEP.SYNCS 0x989680 ;  /* 0x009896800000895d */ /* 0x002fea0003900000 */
[----:B------:R-:W1:Y:S02]  /*8240*/  @!P0 SYNCS.PHASECHK.TRANS64 P0, [R7+URZ], R4 ;  /* 0x00000004070085a7 */ /* 0x000e64000800007f */
[----:B-1----:R-:W-:Y:S05]  /*8250*/  @!P0 BRA `(.L_x_182) ;  /* 0xfffffffc00f08947 */ /* 0x002fea000383ffff */
[----:B------:R-:W-:Y:S05]  /*8260*/  BRA `(.L_x_194) ;  /* 0xfffffff800ec7947 */ /* 0x000fea000383ffff */
.L_x_183:
[----:B0-----:R0:W1:Y:S02]  /*8270*/  SYNCS.PHASECHK.TRANS64.TRYWAIT P0, [R8+URZ], R5 ;  /* 0x00000005080075a7 */ /* 0x001064000800017f */
[----:B-1----:R-:W-:Y:S05]  /*8280*/  @!P0 NANOSLEEP.SYNCS 0x989680 ;  /* 0x009896800000895d */ /* 0x002fea0003900000 */
[----:B------:R-:W1:Y:S02]  /*8290*/  @!P0 SYNCS.PHASECHK.TRANS64 P0, [R8+URZ], R5 ;  /* 0x00000005080085a7 */ /* 0x000e64000800007f */
[----:B-1----:R-:W-:Y:S05]  /*82a0*/  @!P0 BRA `(.L_x_183) ;  /* 0xfffffffc00f08947 */ /* 0x002fea000383ffff */
[----:B------:R-:W-:Y:S05]  /*82b0*/  BRA `(.L_x_195) ;  /* 0xfffffff800fc7947 */ /* 0x000fea000383ffff */
.L_x_184:
[----:B0-----:R0:W1:Y:S02]  /*82c0*/  SYNCS.PHASECHK.TRANS64.TRYWAIT P0, [R9+URZ], R4 ;  /* 0x00000004090075a7 */ /* 0x001064000800017f */
[----:B-1----:R-:W-:Y:S05]  /*82d0*/  @!P0 NANOSLEEP.SYNCS 0x989680 ;  /* 0x009896800000895d */ /* 0x002fea0003900000 */
[----:B------:R-:W1:Y:S02]  /*82e0*/  @!P0 SYNCS.PHASECHK.TRANS64 P0, [R9+URZ], R4 ;  /* 0x00000004090085a7 */ /* 0x000e64000800007f */
[----:B-1----:R-:W-:Y:S05]  /*82f0*/  @!P0 BRA `(.L_x_184) ;  /* 0xfffffffc00f08947 */ /* 0x002fea000383ffff */
[----:B------:R-:W-:Y:S05]  /*8300*/  BRA `(.L_x_196) ;  /* 0xfffffffc000c7947 */ /* 0x000fea000383ffff */
.L_x_185:
[----:B0-----:R0:W1:Y:S02]  /*8310*/  SYNCS.PHASECHK.TRANS64.TRYWAIT P0, [R6+URZ], R5 ;  /* 0x00000005060075a7 */ /* 0x001064000800017f */
[----:B-1----:R-:W-:Y:S05]  /*8320*/  @!P0 NANOSLEEP.SYNCS 0x989680 ;  /* 0x009896800000895d */ /* 0x002fea0003900000 */
[----:B------:R-:W1:Y:S02]  /*8330*/  @!P0 SYNCS.PHASECHK.TRANS64 P0, [R6+URZ], R5 ;  /* 0x00000005060085a7 */ /* 0x000e64000800007f */
[----:B-1----:R-:W-:Y:S05]  /*8340*/  @!P0 BRA `(.L_x_185) ;  /* 0xfffffffc00f08947 */ /* 0x002fea000383ffff */
[----:B------:R-:W-:Y:S05]  /*8350*/  BRA `(.L_x_197) ;  /* 0xfffffffc00147947 */ /* 0x000fea000383ffff */
.L_x_198:
[----:B------:R-:W-:-:S00]  /*8360*/  BRA `(.L_x_198) ;  /* 0xfffffffc00fc7947 */ /* 0x000fc0000383ffff */
[----:B------:R-:W-:-:S00]  /*8370*/  NOP ;  /* 0x0000000000007918 */ /* 0x000fc00000000000 */
        /* <DEDUP_REMOVED lines=8> */
.L_x_199:


//--------------------- .nv.global.init           --------------------------
	.section	.nv.global.init,"aw",@progbits
.nv.global.init:
	.type		$str$22,@object
	.size		$str$22,($str$23 - $str$22)
$str$22:
        /*0000*/ 	.byte	0x6b, 0x5f, 0x74, 0x69, 0x6c, 0x65, 0x5f, 0x63, 0x6f, 0x75, 0x6e, 0x74, 0x20, 0x3e, 0x3d, 0x20
        /*0010*/ 	.byte	0x31, 0x00
	.type		$str$23,@object
	.size		$str$23,(__unnamed_1 - $str$23)
$str$23:
        /*0012*/ 	.byte	0x2f, 0x74, 0x6d, 0x70, 0x2f, 0x63, 0x75, 0x74, 0x6c, 0x61, 0x73, 0x73, 0x5f, 0x73, 0x77, 0x65
        /*0022*/ 	.byte	0x65, 0x70, 0x5f, 0x73, 0x72, 0x63, 0x2f, 0x69, 0x6e, 0x63, 0x6c, 0x75, 0x64, 0x65, 0x2f, 0x63
        /*0032*/ 	.byte	0x75, 0x74, 0x6c, 0x61, 0x73, 0x73, 0x2f, 0x67, 0x65, 0x6d, 0x6d, 0x2f, 0x63, 0x6f, 0x6c, 0x6c
        /*0042*/ 	.byte	0x65, 0x63, 0x74, 0x69, 0x76, 0x65, 0x2f, 0x73, 0x6d, 0x39, 0x30, 0x5f, 0x6d, 0x6d, 0x61, 0x5f
        /*0052*/ 	.byte	0x74, 0x6d, 0x61, 0x5f, 0x67, 0x6d, 0x6d, 0x61, 0x5f, 0x73, 0x73, 0x5f, 0x77, 0x61, 0x72, 0x70
        /*0062*/ 	.byte	0x73, 0x70, 0x65, 0x63, 0x69, 0x61, 0x6c, 0x69, 0x7a, 0x65, 0x64, 0x2e, 0x68, 0x70, 0x70, 0x00
	.type		__unnamed_1,@object
	.size		__unnamed_1,(.L_0 - __unnamed_1)
__unnamed_1:
        /*0072*/ 	.byte	0x76, 0x6f, 0x69, 0x64, 0x20, 0x63, 0x75, 0x74, 0x6c, 0x61, 0x73, 0x73, 0x3a, 0x3a, 0x67, 0x65
        /* <DEDUP_REMOVED lines=181> */
.L_0:


//--------------------- .nv.shared._ZN7cutlass13device_kernelINS_4gemm6kernel13GemmUniversalIN4cute5tupleIJiiiiEEENS1_10collective13CollectiveMmaINS1_34MainloopSm90TmaGmmaWarpSpecializedILi5ENS5_IJNS4_1CILi4EEENSA_ILi2EEENSA_ILi1EEEEEENS1_35KernelTmaWarpSpecializedCooperativeEEENS5_IJNSA_ILi128EEESH_NSA_ILi64EEEEEENS_6half_tENS5_IJSD_llEEESK_NS5_IJlSD_lEEENS4_8TiledMMAINS4_8MMA_AtomIJNS4_4SM904GMMA26MMA_64x128x16_F32F16F16_SSILNSQ_5MajorE1ELSS_0ELNSQ_7ScaleInE1ELST_1EEEEEENS4_6LayoutINS5_IJSC_SD_SD_EEENS5_IJSD_NSA_ILi0EEESY_EEEEENS5_IJNS4_10UnderscoreES11_S11_EEEEENS4_23SM90_TMA_LOAD_MULTICASTENS4_14ComposedLayoutINS4_7SwizzleILi3ELi4ELi3EEENS4_18smem_ptr_flag_bitsILi16EEENSW_INS5_IJSI_NSA_ILi8EEEEEENS5_IJSD_SI_EEEEEEEvNS4_8identityES14_NS15_IS17_S19_NSW_INS5_IJS1A_SI_EEENS5_IJSI_SD_EEEEEEEvS1F_EENS_8epilogue10collective6detail29Sm90TmaWarpSpecializedAdapterINS1M_15DefaultEpilogueISK_SM_SM_NS1L_6thread17LinearCombinationISK_Li1EffLNS1Q_9ScaleType4KindE0ELNS_15FloatRoundStyleE2ESK_EENS1_15EpilogueDefaultEEEEEvvEEEEvNT_6ParamsE --------------------------
	.section	.nv.shared._ZN7cutlass13device_kernelINS_4gemm6kernel13GemmUniversalIN4cute5tupleIJiiiiEEENS1_10collective13CollectiveMmaINS1_34MainloopSm90TmaGmmaWarpSpecializedILi5ENS5_IJNS4_1CILi4EEENSA_ILi2EEENSA_ILi1EEEEEENS1_35KernelTmaWarpSpecializedCooperativeEEENS5_IJNSA_ILi128EEESH_NSA_ILi64EEEEEENS_6half_tENS5_IJSD_llEEESK_NS5_IJlSD_lEEENS4_8TiledMMAINS4_8MMA_AtomIJNS4_4SM904GMMA26MMA_64x128x16_F32F16F16_SSILNSQ_5MajorE1ELSS_0ELNSQ_7ScaleInE1ELST_1EEEEEENS4_6LayoutINS5_IJSC_SD_SD_EEENS5_IJSD_NSA_ILi0EEESY_EEEEENS5_IJNS4_10UnderscoreES11_S11_EEEEENS4_23SM90_TMA_LOAD_MULTICASTENS4_14ComposedLayoutINS4_7SwizzleILi3ELi4ELi3EEENS4_18smem_ptr_flag_bitsILi16EEENSW_INS5_IJSI_NSA_ILi8EEEEEENS5_IJSD_SI_EEEEEEEvNS4_8identityES14_NS15_IS17_S19_NSW_INS5_IJS1A_SI_EEENS5_IJSI_SD_EEEEEEEvS1F_EENS_8epilogue10collective6detail29Sm90TmaWarpSpecializedAdapterINS1M_15DefaultEpilogueISK_SM_SM_NS1L_6thread17LinearCombinationISK_Li1EffLNS1Q_9ScaleType4KindE0ELNS_15FloatRoundStyleE2ESK_EENS1_15EpilogueDefaultEEEEEvvEEEEvNT_6ParamsE,"aw",@nobits
	.sectionflags	@""
	.align	16
	.zero		1024


//--------------------- .nv.shared.reserved.0     --------------------------
	.section	.nv.shared.reserved.0,"aw",@nobits
	.weak		__nv_reservedSMEM_offset_0_alias
	.size		__nv_reservedSMEM_offset_0_alias, 0, 0
	.other		__nv_reservedSMEM_offset_0_alias,@"STO_CUDA_RESERVED_SHARED STV_DEFAULT"
__nv_reservedSMEM_offset_0_alias:
	.zero		0


//--------------------- .nv.global                --------------------------
	.section	.nv.global,"aw",@nobits
.nv.global:
	.type		_ZN40_INTERNAL_7579f011_4_k_cu_93b56877_235964cute1_E,@object
	.size		_ZN40_INTERNAL_7579f011_4_k_cu_93b56877_235964cute1_E,(_ZN40_INTERNAL_7579f011_4_k_cu_93b56877_235964cuda3std3__45__cpo6cbeginE - _ZN40_INTERNAL_7579f011_4_k_cu_93b56877_235964cute1_E)
_ZN40_INTERNAL_7579f011_4_k_cu_93b56877_235964cute1_E:
	.zero		1
	.type		_ZN40_INTERNAL_7579f011_4_k_cu_93b56877_235964cuda3std3__45__cpo6cbeginE,@object
	.size		_ZN40_INTERNAL_7579f011_4_k_cu_93b56877_235964cuda3std3__45__cpo6cbeginE,(_ZN40_INTERNAL_7579f011_4_k_cu_93b56877_235964cuda3std3__48in_placeE - _ZN40_INTERNAL_7579f011_4_k_cu_93b56877_235964cuda3std3__45__cpo6cbeginE)
_ZN40_INTERNAL_7579f011_4_k_cu_93b56877_235964cuda3std3__45__cpo6cbeginE:
	.zero		1
	.type		_ZN40_INTERNAL_7579f011_4_k_cu_93b56877_235964cuda3std3__48in_placeE,@object
	.size		_ZN40_INTERNAL_7579f011_4_k_cu_93b56877_235964cuda3std3__48in_placeE,(_ZN40_INTERNAL_7579f011_4_k_cu_93b56877_235964cuda3std6ranges3__45__cpo9iter_moveE - _ZN40_INTERNAL_7579f011_4_k_cu_93b56877_235964cuda3std3__48in_placeE)
_ZN40_INTERNAL_7579f011_4_k_cu_93b56877_235964cuda3std3__48in_placeE:
	.zero		1
	.type		_ZN40_INTERNAL_7579f011_4_k_cu_93b56877_235964cuda3std6ranges3__45__cpo9iter_moveE,@object
	.size		_ZN40_INTERNAL_7579f011_4_k_cu_93b56877_235964cuda3std6ranges3__45__cpo9iter_moveE,(_ZN40_INTERNAL_7579f011_4_k_cu_93b56877_235964cuda3std3__45__cpo5beginE - _ZN40_INTERNAL_7579f011_4_k_cu_93b56877_235964cuda3std6ranges3__45__cpo9iter_moveE)
_ZN40_INTERNAL_7579f011_4_k_cu_93b56877_235964cuda3std6ranges3__45__cpo9iter_moveE:
	.zero		1
	.type		_ZN40_INTERNAL_7579f011_4_k_cu_93b56877_235964cuda3std3__45__cpo5beginE,@object
	.size		_ZN40_INTERNAL_7579f011_4_k_cu_93b56877_235964cuda3std3__45__cpo5beginE,(_ZN40_INTERNAL_7579f011_4_k_cu_93b56877_235964cuda3std3__442_GLOBAL__N__7579f011_4_k_cu_93b56877_235966ignoreE - _ZN40_INTERNAL_7579f011_4_k_cu_93b56877_235964cuda3std3__45__cpo5beginE)
_ZN40_INTERNAL_7579f011_4_k_cu_93b56877_235964cuda3std3__45__cpo5beginE:
	.zero		1
	.type		_ZN40_INTERNAL_7579f011_4_k_cu_93b56877_235964cuda3std3__442_GLOBAL__N__7579f011_4_k_cu_93b56877_235966ignoreE,@object
	.size		_ZN40_INTERNAL_7579f011_4_k_cu_93b56877_235964cuda3std3__442_GLOBAL__N__7579f011_4_k_cu_93b56877_235966ignoreE,(_ZN40_INTERNAL_7579f011_4_k_cu_93b56877_235964cute7productE - _ZN40_INTERNAL_7579f011_4_k_cu_93b56877_235964cuda3std3__442_GLOBAL__N__7579f011_4_k_cu_93b56877_235966ignoreE)
_ZN40_INTERNAL_7579f011_4_k_cu_93b56877_235964cuda3std3__442_GLOBAL__N__7579f011_4_k_cu_93b56877_235966ignoreE:
	.zero		1
	.type		_ZN40_INTERNAL_7579f011_4_k_cu_93b56877_235964cute7productE,@object
	.size		_ZN40_INTERNAL_7579f011_4_k_cu_93b56877_235964cute7productE,(_ZN40_INTERNAL_7579f011_4_k_cu_93b56877_235964cuda3std3__45__cpo3endE - _ZN40_INTERNAL_7579f011_4_k_cu_93b56877_235964cute7productE)
_ZN40_INTERNAL_7579f011_4_k_cu_93b56877_235964cute7productE:
	.zero		1
	.type		_ZN40_INTERNAL_7579f011_4_k_cu_93b56877_235964cuda3std3__45__cpo3endE,@object
	.size		_ZN40_INTERNAL_7579f011_4_k_cu_93b56877_235964cuda3std3__45__cpo3endE,(_ZN40_INTERNAL_7579f011_4_k_cu_93b56877_235964cuda3std3__419piecewise_constructE - _ZN40_INTERNAL_7579f011_4_k_cu_93b56877_235964cuda3std3__45__cpo3endE)
_ZN40_INTERNAL_7579f011_4_k_cu_93b56877_235964cuda3std3__45__cpo3endE:
	.zero		1
	.type		_ZN40_INTERNAL_7579f011_4_k_cu_93b56877_235964cuda3std3__419piecewise_constructE,@object
	.size		_ZN40_INTERNAL_7579f011_4_k_cu_93b56877_235964cuda3std3__419piecewise_constructE,(_ZN40_INTERNAL_7579f011_4_k_cu_93b56877_235964cuda3std3__45__cpo4cendE - _ZN40_INTERNAL_7579f011_4_k_cu_93b56877_235964cuda3std3__419piecewise_constructE)
_ZN40_INTERNAL_7579f011_4_k_cu_93b56877_235964cuda3std3__419piecewise_constructE:
	.zero		1
	.type		_ZN40_INTERNAL_7579f011_4_k_cu_93b56877_235964cuda3std3__45__cpo4cendE,@object
	.size		_ZN40_INTERNAL_7579f011_4_k_cu_93b56877_235964cuda3std3__45__cpo4cendE,(_ZN40_INTERNAL_7579f011_4_k_cu_93b56877_235964cuda3std6ranges3__45__cpo4swapE - _ZN40_INTERNAL_7579f011_4_k_cu_93b56877_235964cuda3std3__45__cpo4cendE)
_ZN40_INTERNAL_7579f011_4_k_cu_93b56877_235964cuda3std3__45__cpo4cendE:
	.zero		1
	.type		_ZN40_INTERNAL_7579f011_4_k_cu_93b56877_235964cuda3std6ranges3__45__cpo4swapE,@object
	.size		_ZN40_INTERNAL_7579f011_4_k_cu_93b56877_235964cuda3std6ranges3__45__cpo4swapE,(.L_8 - _ZN40_INTERNAL_7579f011_4_k_cu_93b56877_235964cuda3std6ranges3__45__cpo4swapE)
_ZN40_INTERNAL_7579f011_4_k_cu_93b56877_235964cuda3std6ranges3__45__cpo4swapE:
	.zero		1
.L_8:


//--------------------- .nv.constant0._ZN7cutlass13device_kernelINS_4gemm6kernel13GemmUniversalIN4cute5tupleIJiiiiEEENS1_10collective13CollectiveMmaINS1_34MainloopSm90TmaGmmaWarpSpecializedILi5ENS5_IJNS4_1CILi4EEENSA_ILi2EEENSA_ILi1EEEEEENS1_35KernelTmaWarpSpecializedCooperativeEEENS5_IJNSA_ILi128EEESH_NSA_ILi64EEEEEENS_6half_tENS5_IJSD_llEEESK_NS5_IJlSD_lEEENS4_8TiledMMAINS4_8MMA_AtomIJNS4_4SM904GMMA26MMA_64x128x16_F32F16F16_SSILNSQ_5MajorE1ELSS_0ELNSQ_7ScaleInE1ELST_1EEEEEENS4_6LayoutINS5_IJSC_SD_SD_EEENS5_IJSD_NSA_ILi0EEESY_EEEEENS5_IJNS4_10UnderscoreES11_S11_EEEEENS4_23SM90_TMA_LOAD_MULTICASTENS4_14ComposedLayoutINS4_7SwizzleILi3ELi4ELi3EEENS4_18smem_ptr_flag_bitsILi16EEENSW_INS5_IJSI_NSA_ILi8EEEEEENS5_IJSD_SI_EEEEEEEvNS4_8identityES14_NS15_IS17_S19_NSW_INS5_IJS1A_SI_EEENS5_IJSI_SD_EEEEEEEvS1F_EENS_8epilogue10collective6detail29Sm90TmaWarpSpecializedAdapterINS1M_15DefaultEpilogueISK_SM_SM_NS1L_6thread17LinearCombinationISK_Li1EffLNS1Q_9ScaleType4KindE0ELNS_15FloatRoundStyleE2ESK_EENS1_15EpilogueDefaultEEEEEvvEEEEvNT_6ParamsE --------------------------
	.section	.nv.constant0._ZN7cutlass13device_kernelINS_4gemm6kernel13GemmUniversalIN4cute5tupleIJiiiiEEENS1_10collective13CollectiveMmaINS1_34MainloopSm90TmaGmmaWarpSpecializedILi5ENS5_IJNS4_1CILi4EEENSA_ILi2EEENSA_ILi1EEEEEENS1_35KernelTmaWarpSpecializedCooperativeEEENS5_IJNSA_ILi128EEESH_NSA_ILi64EEEEEENS_6half_tENS5_IJSD_llEEESK_NS5_IJlSD_lEEENS4_8TiledMMAINS4_8MMA_AtomIJNS4_4SM904GMMA26MMA_64x128x16_F32F16F16_SSILNSQ_5MajorE1ELSS_0ELNSQ_7ScaleInE1ELST_1EEEEEENS4_6LayoutINS5_IJSC_SD_SD_EEENS5_IJSD_NSA_ILi0EEESY_EEEEENS5_IJNS4_10UnderscoreES11_S11_EEEEENS4_23SM90_TMA_LOAD_MULTICASTENS4_14ComposedLayoutINS4_7SwizzleILi3ELi4ELi3EEENS4_18smem_ptr_flag_bitsILi16EEENSW_INS5_IJSI_NSA_ILi8EEEEEENS5_IJSD_SI_EEEEEEEvNS4_8identityES14_NS15_IS17_S19_NSW_INS5_IJS1A_SI_EEENS5_IJSI_SD_EEEEEEEvS1F_EENS_8epilogue10collective6detail29Sm90TmaWarpSpecializedAdapterINS1M_15DefaultEpilogueISK_SM_SM_NS1L_6thread17LinearCombinationISK_Li1EffLNS1Q_9ScaleType4KindE0ELNS_15FloatRoundStyleE2ESK_EENS1_15EpilogueDefaultEEEEEvvEEEEvNT_6ParamsE,"a",@progbits
	.sectionflags	@""
	.align	4
.nv.constant0._ZN7cutlass13device_kernelINS_4gemm6kernel13GemmUniversalIN4cute5tupleIJiiiiEEENS1_10collective13CollectiveMmaINS1_34MainloopSm90TmaGmmaWarpSpecializedILi5ENS5_IJNS4_1CILi4EEENSA_ILi2EEENSA_ILi1EEEEEENS1_35KernelTmaWarpSpecializedCooperativeEEENS5_IJNSA_ILi128EEESH_NSA_ILi64EEEEEENS_6half_tENS5_IJSD_llEEESK_NS5_IJlSD_lEEENS4_8TiledMMAINS4_8MMA_AtomIJNS4_4SM904GMMA26MMA_64x128x16_F32F16F16_SSILNSQ_5MajorE1ELSS_0ELNSQ_7ScaleInE1ELST_1EEEEEENS4_6LayoutINS5_IJSC_SD_SD_EEENS5_IJSD_NSA_ILi0EEESY_EEEEENS5_IJNS4_10UnderscoreES11_S11_EEEEENS4_23SM90_TMA_LOAD_MULTICASTENS4_14ComposedLayoutINS4_7SwizzleILi3ELi4ELi3EEENS4_18smem_ptr_flag_bitsILi16EEENSW_INS5_IJSI_NSA_ILi8EEEEEENS5_IJSD_SI_EEEEEEEvNS4_8identityES14_NS15_IS17_S19_NSW_INS5_IJS1A_SI_EEENS5_IJSI_SD_EEEEEEEvS1F_EENS_8epilogue10collective6detail29Sm90TmaWarpSpecializedAdapterINS1M_15DefaultEpilogueISK_SM_SM_NS1L_6thread17LinearCombinationISK_Li1EffLNS1Q_9ScaleType4KindE0ELNS_15FloatRoundStyleE2ESK_EENS1_15EpilogueDefaultEEEEEvvEEEEvNT_6ParamsE:
	.zero		1664


//--------------------- SYMBOLS --------------------------

	.type		.nv.reservedSmem.offset0,@object
	.size		.nv.reservedSmem.offset0,0x4
	.type		__assertfail,@function
